//
// Generated by NVIDIA NVVM Compiler
//
// Compiler Build ID: CL-36424714
// Cuda compilation tools, release 13.0, V13.0.88
// Based on NVVM 20.0.0
//

.version 9.0
.target sm_100
.address_size 64

	// .globl	_Z8row_sumsPKfPfm

.visible .entry _Z8row_sumsPKfPfm(
	.param .u64 .ptr .align 1 _Z8row_sumsPKfPfm_param_0,
	.param .u64 .ptr .align 1 _Z8row_sumsPKfPfm_param_1,
	.param .u64 _Z8row_sumsPKfPfm_param_2
)
{
	.reg .pred 	%p<15>;
	.reg .b32 	%r<40>;
	.reg .b32 	%f<36>;
	.reg .b64 	%rd<28>;

	ld.param.u64 	%rd16, [_Z8row_sumsPKfPfm_param_0];
	ld.param.u64 	%rd14, [_Z8row_sumsPKfPfm_param_1];
	ld.param.u64 	%rd15, [_Z8row_sumsPKfPfm_param_2];
	cvta.to.global.u64 	%rd1, %rd16;
	mov.u32 	%r16, %ntid.x;
	mov.u32 	%r17, %nctaid.x;
	mul.lo.s32 	%r1, %r16, %r17;
	mov.u32 	%r18, %tid.x;
	mov.u32 	%r19, %ctaid.x;
	mad.lo.s32 	%r20, %r16, %r19, %r18;
	shr.s32 	%r21, %r20, 31;
	shr.u32 	%r22, %r21, 27;
	add.s32 	%r23, %r20, %r22;
	and.b32  	%r24, %r23, -32;
	sub.s32 	%r2, %r20, %r24;
	shr.s32 	%r37, %r23, 5;
	cvt.s64.s32 	%rd26, %r37;
	setp.le.u64 	%p1, %rd15, %rd26;
	@%p1 bra 	$L__BB0_13;
	cvt.u32.u64 	%r4, %rd15;
	cvt.s64.s32 	%rd3, %r2;
	add.s32 	%r5, %r2, 32;
	cvt.u64.u32 	%rd17, %r5;
	max.u64 	%rd18, %rd15, %rd17;
	sub.s64 	%rd19, %rd18, %rd17;
	add.s64 	%rd4, %rd19, 31;
	and.b64  	%rd5, %rd4, 96;
	add.s32 	%r6, %r2, 64;
	add.s32 	%r7, %r2, 96;
	add.s64 	%rd6, %rd1, 256;
	shr.u32 	%r8, %r1, 5;
	cvta.to.global.u64 	%rd7, %rd14;
$L__BB0_2:
	setp.le.u64 	%p2, %rd15, %rd3;
	mul.lo.s32 	%r10, %r37, %r4;
	mov.f32 	%f35, 0f00000000;
	@%p2 bra 	$L__BB0_10;
	setp.eq.s64 	%p3, %rd5, 96;
	mov.f32 	%f35, 0f00000000;
	mov.u32 	%r38, %r2;
	@%p3 bra 	$L__BB0_7;
	setp.eq.s64 	%p4, %rd5, 0;
	add.s32 	%r25, %r2, %r10;
	mul.wide.s32 	%rd20, %r25, 4;
	add.s64 	%rd9, %rd1, %rd20;
	ld.global.f32 	%f13, [%rd9];
	add.f32 	%f35, %f13, 0f00000000;
	mov.u32 	%r38, %r5;
	@%p4 bra 	$L__BB0_7;
	setp.eq.s64 	%p5, %rd5, 32;
	ld.global.f32 	%f14, [%rd9+128];
	add.f32 	%f35, %f35, %f14;
	mov.u32 	%r38, %r6;
	@%p5 bra 	$L__BB0_7;
	ld.global.f32 	%f15, [%rd9+256];
	add.f32 	%f35, %f35, %f15;
	mov.u32 	%r38, %r7;
$L__BB0_7:
	setp.lt.u64 	%p6, %rd4, 96;
	@%p6 bra 	$L__BB0_10;
	add.s32 	%r26, %r38, 128;
	cvt.u64.u32 	%rd21, %r26;
	add.s64 	%rd27, %rd21, -128;
	add.s32 	%r39, %r38, %r10;
$L__BB0_9:
	mul.wide.s32 	%rd22, %r39, 4;
	add.s64 	%rd23, %rd6, %rd22;
	ld.global.f32 	%f16, [%rd23+-256];
	add.f32 	%f17, %f35, %f16;
	ld.global.f32 	%f18, [%rd23+-128];
	add.f32 	%f19, %f17, %f18;
	ld.global.f32 	%f20, [%rd23];
	add.f32 	%f21, %f19, %f20;
	ld.global.f32 	%f22, [%rd23+128];
	add.f32 	%f35, %f21, %f22;
	add.s64 	%rd27, %rd27, 128;
	add.s32 	%r39, %r39, 128;
	setp.gt.u64 	%p7, %rd15, %rd27;
	@%p7 bra 	$L__BB0_9;
$L__BB0_10:
	setp.ne.s32 	%p8, %r2, 0;
	mov.b32 	%r27, %f35;
	shfl.sync.down.b32	%r28|%p9, %r27, 16, 31, -1;
	mov.b32 	%f23, %r28;
	add.f32 	%f24, %f35, %f23;
	mov.b32 	%r29, %f24;
	shfl.sync.down.b32	%r30|%p10, %r29, 8, 31, -1;
	mov.b32 	%f25, %r30;
	add.f32 	%f26, %f24, %f25;
	mov.b32 	%r31, %f26;
	shfl.sync.down.b32	%r32|%p11, %r31, 4, 31, -1;
	mov.b32 	%f27, %r32;
	add.f32 	%f28, %f26, %f27;
	mov.b32 	%r33, %f28;
	shfl.sync.down.b32	%r34|%p12, %r33, 2, 31, -1;
	mov.b32 	%f29, %r34;
	add.f32 	%f30, %f28, %f29;
	mov.b32 	%r35, %f30;
	shfl.sync.down.b32	%r36|%p13, %r35, 1, 31, -1;
	mov.b32 	%f31, %r36;
	add.f32 	%f9, %f30, %f31;
	@%p8 bra 	$L__BB0_12;
	shl.b64 	%rd24, %rd26, 2;
	add.s64 	%rd25, %rd7, %rd24;
	st.global.f32 	[%rd25], %f9;
$L__BB0_12:
	add.s32 	%r37, %r37, %r8;
	cvt.s64.s32 	%rd26, %r37;
	setp.gt.u64 	%p14, %rd15, %rd26;
	@%p14 bra 	$L__BB0_2;
$L__BB0_13:
	ret;

}
	// .globl	_Z11column_sumsPKfPfm
.visible .entry _Z11column_sumsPKfPfm(
	.param .u64 .ptr .align 1 _Z11column_sumsPKfPfm_param_0,
	.param .u64 .ptr .align 1 _Z11column_sumsPKfPfm_param_1,
	.param .u64 _Z11column_sumsPKfPfm_param_2
)
{
	.reg .pred 	%p<10>;
	.reg .b32 	%r<5>;
	.reg .b32 	%f<82>;
	.reg .b64 	%rd<76>;

	ld.param.u64 	%rd27, [_Z11column_sumsPKfPfm_param_0];
	ld.param.u64 	%rd25, [_Z11column_sumsPKfPfm_param_1];
	ld.param.u64 	%rd26, [_Z11column_sumsPKfPfm_param_2];
	cvta.to.global.u64 	%rd1, %rd27;
	mov.u32 	%r1, %tid.x;
	mov.u32 	%r2, %ntid.x;
	mov.u32 	%r3, %ctaid.x;
	mad.lo.s32 	%r4, %r2, %r3, %r1;
	cvt.s64.s32 	%rd2, %r4;
	setp.le.u64 	%p1, %rd26, %rd2;
	@%p1 bra 	$L__BB1_14;
	add.s64 	%rd29, %rd26, -1;
	and.b64  	%rd3, %rd26, 15;
	setp.lt.u64 	%p2, %rd29, 15;
	mov.f32 	%f81, 0f00000000;
	mov.b64 	%rd72, 0;
	@%p2 bra 	$L__BB1_4;
	and.b64  	%rd72, %rd26, -16;
	shl.b64 	%rd30, %rd2, 2;
	add.s64 	%rd69, %rd1, %rd30;
	shl.b64 	%rd6, %rd26, 6;
	shl.b64 	%rd7, %rd26, 2;
	mov.f32 	%f81, 0f00000000;
	mov.u64 	%rd70, %rd72;
$L__BB1_3:
	.pragma "nounroll";
	ld.global.f32 	%f17, [%rd69];
	add.f32 	%f18, %f81, %f17;
	add.s64 	%rd31, %rd69, %rd7;
	ld.global.f32 	%f19, [%rd31];
	add.f32 	%f20, %f18, %f19;
	add.s64 	%rd32, %rd31, %rd7;
	ld.global.f32 	%f21, [%rd32];
	add.f32 	%f22, %f20, %f21;
	add.s64 	%rd33, %rd32, %rd7;
	ld.global.f32 	%f23, [%rd33];
	add.f32 	%f24, %f22, %f23;
	add.s64 	%rd34, %rd33, %rd7;
	ld.global.f32 	%f25, [%rd34];
	add.f32 	%f26, %f24, %f25;
	add.s64 	%rd35, %rd34, %rd7;
	ld.global.f32 	%f27, [%rd35];
	add.f32 	%f28, %f26, %f27;
	add.s64 	%rd36, %rd35, %rd7;
	ld.global.f32 	%f29, [%rd36];
	add.f32 	%f30, %f28, %f29;
	add.s64 	%rd37, %rd36, %rd7;
	ld.global.f32 	%f31, [%rd37];
	add.f32 	%f32, %f30, %f31;
	add.s64 	%rd38, %rd37, %rd7;
	ld.global.f32 	%f33, [%rd38];
	add.f32 	%f34, %f32, %f33;
	add.s64 	%rd39, %rd38, %rd7;
	ld.global.f32 	%f35, [%rd39];
	add.f32 	%f36, %f34, %f35;
	add.s64 	%rd40, %rd39, %rd7;
	ld.global.f32 	%f37, [%rd40];
	add.f32 	%f38, %f36, %f37;
	add.s64 	%rd41, %rd40, %rd7;
	ld.global.f32 	%f39, [%rd41];
	add.f32 	%f40, %f38, %f39;
	add.s64 	%rd42, %rd41, %rd7;
	ld.global.f32 	%f41, [%rd42];
	add.f32 	%f42, %f40, %f41;
	add.s64 	%rd43, %rd42, %rd7;
	ld.global.f32 	%f43, [%rd43];
	add.f32 	%f44, %f42, %f43;
	add.s64 	%rd44, %rd43, %rd7;
	ld.global.f32 	%f45, [%rd44];
	add.f32 	%f46, %f44, %f45;
	add.s64 	%rd45, %rd44, %rd7;
	ld.global.f32 	%f47, [%rd45];
	add.f32 	%f81, %f46, %f47;
	add.s64 	%rd70, %rd70, -16;
	add.s64 	%rd69, %rd69, %rd6;
	setp.ne.s64 	%p3, %rd70, 0;
	@%p3 bra 	$L__BB1_3;
$L__BB1_4:
	setp.eq.s64 	%p4, %rd3, 0;
	@%p4 bra 	$L__BB1_13;
	and.b64  	%rd13, %rd26, 7;
	setp.lt.u64 	%p5, %rd3, 8;
	@%p5 bra 	$L__BB1_7;
	mad.lo.s64 	%rd46, %rd72, %rd26, %rd2;
	shl.b64 	%rd47, %rd46, 2;
	add.s64 	%rd48, %rd1, %rd47;
	ld.global.f32 	%f49, [%rd48];
	add.f32 	%f50, %f81, %f49;
	shl.b64 	%rd49, %rd26, 2;
	add.s64 	%rd50, %rd48, %rd49;
	ld.global.f32 	%f51, [%rd50];
	add.f32 	%f52, %f50, %f51;
	add.s64 	%rd51, %rd50, %rd49;
	ld.global.f32 	%f53, [%rd51];
	add.f32 	%f54, %f52, %f53;
	add.s64 	%rd52, %rd51, %rd49;
	ld.global.f32 	%f55, [%rd52];
	add.f32 	%f56, %f54, %f55;
	add.s64 	%rd53, %rd52, %rd49;
	ld.global.f32 	%f57, [%rd53];
	add.f32 	%f58, %f56, %f57;
	add.s64 	%rd54, %rd53, %rd49;
	ld.global.f32 	%f59, [%rd54];
	add.f32 	%f60, %f58, %f59;
	add.s64 	%rd55, %rd54, %rd49;
	ld.global.f32 	%f61, [%rd55];
	add.f32 	%f62, %f60, %f61;
	add.s64 	%rd56, %rd55, %rd49;
	ld.global.f32 	%f63, [%rd56];
	add.f32 	%f81, %f62, %f63;
	add.s64 	%rd72, %rd72, 8;
$L__BB1_7:
	setp.eq.s64 	%p6, %rd13, 0;
	@%p6 bra 	$L__BB1_13;
	and.b64  	%rd74, %rd26, 3;
	setp.lt.u64 	%p7, %rd13, 4;
	@%p7 bra 	$L__BB1_10;
	mad.lo.s64 	%rd57, %rd72, %rd26, %rd2;
	shl.b64 	%rd58, %rd57, 2;
	add.s64 	%rd59, %rd1, %rd58;
	ld.global.f32 	%f65, [%rd59];
	add.f32 	%f66, %f81, %f65;
	shl.b64 	%rd60, %rd26, 2;
	add.s64 	%rd61, %rd59, %rd60;
	ld.global.f32 	%f67, [%rd61];
	add.f32 	%f68, %f66, %f67;
	add.s64 	%rd62, %rd61, %rd60;
	ld.global.f32 	%f69, [%rd62];
	add.f32 	%f70, %f68, %f69;
	add.s64 	%rd63, %rd62, %rd60;
	ld.global.f32 	%f71, [%rd63];
	add.f32 	%f81, %f70, %f71;
	add.s64 	%rd72, %rd72, 4;
$L__BB1_10:
	setp.eq.s64 	%p8, %rd74, 0;
	@%p8 bra 	$L__BB1_13;
	mad.lo.s64 	%rd64, %rd72, %rd26, %rd2;
	shl.b64 	%rd65, %rd64, 2;
	add.s64 	%rd75, %rd1, %rd65;
	shl.b64 	%rd20, %rd26, 2;
$L__BB1_12:
	.pragma "nounroll";
	ld.global.f32 	%f72, [%rd75];
	add.f32 	%f81, %f81, %f72;
	add.s64 	%rd75, %rd75, %rd20;
	add.s64 	%rd74, %rd74, -1;
	setp.ne.s64 	%p9, %rd74, 0;
	@%p9 bra 	$L__BB1_12;
$L__BB1_13:
	cvta.to.global.u64 	%rd66, %rd25;
	shl.b64 	%rd67, %rd2, 2;
	add.s64 	%rd68, %rd66, %rd67;
	st.global.f32 	[%rd68], %f81;
$L__BB1_14:
	ret;

}


// ===== COMPILED SASS (sm_100) =====

	.target	sm_100

	.elftype	@"ET_EXEC"


//--------------------- .note.nv.tkinfo           --------------------------
	.section	.note.nv.tkinfo,"",@"SHT_NOTE"
	.sectionflags	@"SHF_NOTE_NV_TKINFO"
	.tkinfo
        /*0018*/ 	.word	0x00000002
        /*0030*/ 	.string	""
        /*0030*/ 	.string	"ptxas"
        /*0030*/ 	.string	"Cuda compilation tools, release 13.0, V13.0.88"
        /*0030*/ 	.string	"Build cuda_13.0.r13.0/compiler.36424714_0"
        /*0030*/ 	.string	"-arch sm_100 -m 64 "



//--------------------- .note.nv.cuinfo           --------------------------
	.section	.note.nv.cuinfo,"",@"SHT_NOTE"
	.sectionflags	@"SHF_NOTE_NV_CUINFO"
        /*0018*/ 	.short	0x0002
        /*001a*/ 	.short	0x0064
        /*001c*/ 	.short	0x0082
	.zero		2


//--------------------- .nv.info                  --------------------------
	.section	.nv.info,"",@"SHT_CUDA_INFO"
	.align	4


	//----- nvinfo : EIATTR_REGCOUNT
	.align		4
        /*0000*/ 	.byte	0x04, 0x2f
        /*0002*/ 	.short	(.L_1 - .L_0)
	.align		4
.L_0:
        /*0004*/ 	.word	index@(_Z8row_sumsPKfPfm)
        /*0008*/ 	.word	0x00000020


	//----- nvinfo : EIATTR_FRAME_SIZE
	.align		4
.L_1:
        /*000c*/ 	.byte	0x04, 0x11
        /*000e*/ 	.short	(.L_3 - .L_2)
	.align		4
.L_2:
        /*0010*/ 	.word	index@(_Z8row_sumsPKfPfm)
        /*0014*/ 	.word	0x00000000


	//----- nvinfo : EIATTR_REGCOUNT
	.align		4
.L_3:
        /*0018*/ 	.byte	0x04, 0x2f
        /*001a*/ 	.short	(.L_5 - .L_4)
	.align		4
.L_4:
        /*001c*/ 	.word	index@(_Z11column_sumsPKfPfm)
        /*0020*/ 	.word	0x00000020


	//----- nvinfo : EIATTR_FRAME_SIZE
	.align		4
.L_5:
        /*0024*/ 	.byte	0x04, 0x11
        /*0026*/ 	.short	(.L_7 - .L_6)
	.align		4
.L_6:
        /*0028*/ 	.word	index@(_Z11column_sumsPKfPfm)
        /*002c*/ 	.word	0x00000000


	//----- nvinfo : EIATTR_MIN_STACK_SIZE
	.align		4
.L_7:
        /*0030*/ 	.byte	0x04, 0x12
        /*0032*/ 	.short	(.L_9 - .L_8)
	.align		4
.L_8:
        /*0034*/ 	.word	index@(_Z11column_sumsPKfPfm)
        /*0038*/ 	.word	0x00000000


	//----- nvinfo : EIATTR_MIN_STACK_SIZE
	.align		4
.L_9:
        /*003c*/ 	.byte	0x04, 0x12
        /*003e*/ 	.short	(.L_11 - .L_10)
	.align		4
.L_10:
        /*0040*/ 	.word	index@(_Z8row_sumsPKfPfm)
        /*0044*/ 	.word	0x00000000
.L_11:


//--------------------- .nv.compat                --------------------------
	.section	.nv.compat,"",@"SHT_CUDA_COMPAT_INFO"
	.align	4
        /*0000*/ 	.byte	0x02, 0x09, 0x00, 0x00, 0x02, 0x02, 0x01, 0x00, 0x02, 0x05, 0x05, 0x00, 0x03, 0x07, 0x01, 0x01
        /*0010*/ 	.byte	0x02, 0x03, 0x00, 0x00, 0x02, 0x06, 0x01, 0x00, 0x04, 0x0b, 0x08, 0x00, 0x09, 0x00, 0x00, 0x00
        /*0020*/ 	.byte	0x00, 0x00, 0x00, 0x00


//--------------------- .nv.info._Z11column_sumsPKfPfm --------------------------
	.section	.nv.info._Z11column_sumsPKfPfm,"",@"SHT_CUDA_INFO"
	.sectionflags	@""
	.align	4


	//----- nvinfo : EIATTR_CUDA_API_VERSION
	.align		4
        /*0000*/ 	.byte	0x04, 0x37
        /*0002*/ 	.short	(.L_13 - .L_12)
.L_12:
        /*0004*/ 	.word	0x00000082


	//----- nvinfo : EIATTR_KPARAM_INFO
	.align		4
.L_13:
        /*0008*/ 	.byte	0x04, 0x17
        /*000a*/ 	.short	(.L_15 - .L_14)
.L_14:
        /*000c*/ 	.word	0x00000000
        /*0010*/ 	.short	0x0002
        /*0012*/ 	.short	0x0010
        /*0014*/ 	.byte	0x00, 0xf0, 0x21, 0x00


	//----- nvinfo : EIATTR_KPARAM_INFO
	.align		4
.L_15:
        /*0018*/ 	.byte	0x04, 0x17
        /*001a*/ 	.short	(.L_17 - .L_16)
.L_16:
        /*001c*/ 	.word	0x00000000
        /*0020*/ 	.short	0x0001
        /*0022*/ 	.short	0x0008
        /*0024*/ 	.byte	0x00, 0xf5, 0x21, 0x00


	//----- nvinfo : EIATTR_KPARAM_INFO
	.align		4
.L_17:
        /*0028*/ 	.byte	0x04, 0x17
        /*002a*/ 	.short	(.L_19 - .L_18)
.L_18:
        /*002c*/ 	.word	0x00000000
        /*0030*/ 	.short	0x0000
        /*0032*/ 	.short	0x0000
        /*0034*/ 	.byte	0x00, 0xf5, 0x21, 0x00


	//----- nvinfo : EIATTR_SPARSE_MMA_MASK
	.align		4
.L_19:
        /*0038*/ 	.byte	0x03, 0x50
        /*003a*/ 	.short	0x0000


	//----- nvinfo : EIATTR_MAXREG_COUNT
	.align		4
        /*003c*/ 	.byte	0x03, 0x1b
        /*003e*/ 	.short	0x00ff


	//----- nvinfo : EIATTR_MERCURY_ISA_VERSION
	.align		4
        /*0040*/ 	.byte	0x03, 0x5f
        /*0042*/ 	.short	0x0101


	//----- nvinfo : EIATTR_VRC_CTA_INIT_COUNT
	.align		4
        /*0044*/ 	.byte	0x02, 0x4a
	.zero		1
	.zero		1


	//----- nvinfo : EIATTR_EXIT_INSTR_OFFSETS
	.align		4
        /*0048*/ 	.byte	0x04, 0x1c
        /*004a*/ 	.short	(.L_21 - .L_20)


	//   ....[0]....
.L_20:
        /*004c*/ 	.word	0x00000090


	//   ....[1]....
        /*0050*/ 	.word	0x00000d30


	//----- nvinfo : EIATTR_CBANK_PARAM_SIZE
	.align		4
.L_21:
        /*0054*/ 	.byte	0x03, 0x19
        /*0056*/ 	.short	0x0018


	//----- nvinfo : EIATTR_PARAM_CBANK
	.align		4
        /*0058*/ 	.byte	0x04, 0x0a
        /*005a*/ 	.short	(.L_23 - .L_22)
	.align		4
.L_22:
        /*005c*/ 	.word	index@(.nv.constant0._Z11column_sumsPKfPfm)
        /*0060*/ 	.short	0x0380
        /*0062*/ 	.short	0x0018


	//----- nvinfo : EIATTR_SW_WAR
	.align		4
.L_23:
        /*0064*/ 	.byte	0x04, 0x36
        /*0066*/ 	.short	(.L_25 - .L_24)
.L_24:
        /*0068*/ 	.word	0x00000008
.L_25:


//--------------------- .nv.info._Z8row_sumsPKfPfm --------------------------
	.section	.nv.info._Z8row_sumsPKfPfm,"",@"SHT_CUDA_INFO"
	.sectionflags	@""
	.align	4


	//----- nvinfo : EIATTR_CUDA_API_VERSION
	.align		4
        /*0000*/ 	.byte	0x04, 0x37
        /*0002*/ 	.short	(.L_27 - .L_26)
.L_26:
        /*0004*/ 	.word	0x00000082


	//----- nvinfo : EIATTR_KPARAM_INFO
	.align		4
.L_27:
        /*0008*/ 	.byte	0x04, 0x17
        /*000a*/ 	.short	(.L_29 - .L_28)
.L_28:
        /*000c*/ 	.word	0x00000000
        /*0010*/ 	.short	0x0002
        /*0012*/ 	.short	0x0010
        /*0014*/ 	.byte	0x00, 0xf0, 0x21, 0x00


	//----- nvinfo : EIATTR_KPARAM_INFO
	.align		4
.L_29:
        /*0018*/ 	.byte	0x04, 0x17
        /*001a*/ 	.short	(.L_31 - .L_30)
.L_30:
        /*001c*/ 	.word	0x00000000
        /*0020*/ 	.short	0x0001
        /*0022*/ 	.short	0x0008
        /*0024*/ 	.byte	0x00, 0xf5, 0x21, 0x00


	//----- nvinfo : EIATTR_KPARAM_INFO
	.align		4
.L_31:
        /*0028*/ 	.byte	0x04, 0x17
        /*002a*/ 	.short	(.L_33 - .L_32)
.L_32:
        /*002c*/ 	.word	0x00000000
        /*0030*/ 	.short	0x0000
        /*0032*/ 	.short	0x0000
        /*0034*/ 	.byte	0x00, 0xf5, 0x21, 0x00


	//----- nvinfo : EIATTR_SPARSE_MMA_MASK
	.align		4
.L_33:
        /*0038*/ 	.byte	0x03, 0x50
        /*003a*/ 	.short	0x0000


	//----- nvinfo : EIATTR_MAXREG_COUNT
	.align		4
        /*003c*/ 	.byte	0x03, 0x1b
        /*003e*/ 	.short	0x00ff


	//----- nvinfo : EIATTR_MERCURY_ISA_VERSION
	.align		4
        /*0040*/ 	.byte	0x03, 0x5f
        /*0042*/ 	.short	0x0101


	//----- nvinfo : EIATTR_COOP_GROUP_MASK_REGIDS
	.align		4
        /*0044*/ 	.byte	0x04, 0x29
        /*0046*/ 	.short	(.L_35 - .L_34)


	//   ....[0]....
.L_34:
        /*0048*/ 	.word	0xffffffff


	//   ....[1]....
        /*004c*/ 	.word	0xffffffff


	//   ....[2]....
        /*0050*/ 	.word	0xffffffff


	//   ....[3]....
        /*0054*/ 	.word	0xffffffff


	//   ....[4]....
        /*0058*/ 	.word	0xffffffff


	//   ....[5]....
        /*005c*/ 	.word	0x05000012


	//   ....[6]....
        /*0060*/ 	.word	0x05000012


	//   ....[7]....
        /*0064*/ 	.word	0x05000012


	//   ....[8]....
        /*0068*/ 	.word	0x05000012


	//   ....[9]....
        /*006c*/ 	.word	0x05000012


	//----- nvinfo : EIATTR_COOP_GROUP_INSTR_OFFSETS
	.align		4
.L_35:
        /*0070*/ 	.byte	0x04, 0x28
        /*0072*/ 	.short	(.L_37 - .L_36)


	//   ....[0]....
.L_36:
        /*0074*/ 	.word	0x00000c20


	//   ....[1]....
        /*0078*/ 	.word	0x00000c40


	//   ....[2]....
        /*007c*/ 	.word	0x00000c60


	//   ....[3]....
        /*0080*/ 	.word	0x00000c80


	//   ....[4]....
        /*0084*/ 	.word	0x00000ca0


	//   ....[5]....
        /*0088*/ 	.word	0x00000de0


	//   ....[6]....
        /*008c*/ 	.word	0x00000e70


	//   ....[7]....
        /*0090*/ 	.word	0x00000ee0


	//   ....[8]....
        /*0094*/ 	.word	0x00000f50


	//   ....[9]....
        /*0098*/ 	.word	0x00000fc0


	//----- nvinfo : EIATTR_VRC_CTA_INIT_COUNT
	.align		4
.L_37:
        /*009c*/ 	.byte	0x02, 0x4a
	.zero		1
	.zero		1


	//----- nvinfo : EIATTR_EXIT_INSTR_OFFSETS
	.align		4
        /*00a0*/ 	.byte	0x04, 0x1c
        /*00a2*/ 	.short	(.L_39 - .L_38)


	//   ....[0]....
.L_38:
        /*00a4*/ 	.word	0x000000e0


	//   ....[1]....
        /*00a8*/ 	.word	0x00000d70


	//----- nvinfo : EIATTR_CRS_STACK_SIZE
	.align		4
.L_39:
        /*00ac*/ 	.byte	0x04, 0x1e
        /*00ae*/ 	.short	(.L_41 - .L_40)
.L_40:
        /*00b0*/ 	.word	0x00000000


	//----- nvinfo : EIATTR_CBANK_PARAM_SIZE
	.align		4
.L_41:
        /*00b4*/ 	.byte	0x03, 0x19
        /*00b6*/ 	.short	0x0018


	//----- nvinfo : EIATTR_PARAM_CBANK
	.align		4
        /*00b8*/ 	.byte	0x04, 0x0a
        /*00ba*/ 	.short	(.L_43 - .L_42)
	.align		4
.L_42:
        /*00bc*/ 	.word	index@(.nv.constant0._Z8row_sumsPKfPfm)
        /*00c0*/ 	.short	0x0380
        /*00c2*/ 	.short	0x0018


	//----- nvinfo : EIATTR_SW_WAR
	.align		4
.L_43:
        /*00c4*/ 	.byte	0x04, 0x36
        /*00c6*/ 	.short	(.L_45 - .L_44)
.L_44:
        /*00c8*/ 	.word	0x00000008
.L_45:


//--------------------- .nv.callgraph             --------------------------
	.section	.nv.callgraph,"",@"SHT_CUDA_CALLGRAPH"
	.align	4
	.sectionentsize	8
	.align		4
        /*0000*/ 	.word	0x00000000
	.align		4
        /*0004*/ 	.word	0xffffffff
	.align		4
        /*0008*/ 	.word	0x00000000
	.align		4
        /*000c*/ 	.word	0xfffffffe
	.align		4
        /*0010*/ 	.word	0x00000000
	.align		4
        /*0014*/ 	.word	0xfffffffd
	.align		4
        /*0018*/ 	.word	0x00000000
	.align		4
        /*001c*/ 	.word	0xfffffffc


//--------------------- .text._Z11column_sumsPKfPfm --------------------------
	.section	.text._Z11column_sumsPKfPfm,"ax",@progbits
	.align	128
        .global         _Z11column_sumsPKfPfm
        .type           _Z11column_sumsPKfPfm,@function
        .size           _Z11column_sumsPKfPfm,(.L_x_26 - _Z11column_sumsPKfPfm)
        .other          _Z11column_sumsPKfPfm,@"STO_CUDA_ENTRY STV_DEFAULT"
_Z11column_sumsPKfPfm:
.text._Z11column_sumsPKfPfm:
[----:B------:R-:W-:Y:S01]  /*0000*/  LDC R1, c[0x0][0x37c] ;  /* 0x0000df00ff017b82 */ /* 0x000fe20000000800 */
[----:B------:R-:W0:Y:S07]  /*0010*/  S2R R12, SR_TID.X ;  /* 0x00000000000c7919 */ /* 0x000e2e0000002100 */
[----:B------:R-:W1:Y:S01]  /*0020*/  LDC.64 R10, c[0x0][0x390] ;  /* 0x0000e400ff0a7b82 */ /* 0x000e620000000a00 */
[----:B------:R-:W0:Y:S01]  /*0030*/  LDCU UR4, c[0x0][0x360] ;  /* 0x00006c00ff0477ac */ /* 0x000e220008000800 */
[----:B------:R-:W0:Y:S02]  /*0040*/  S2R R13, SR_CTAID.X ;  /* 0x00000000000d7919 */ /* 0x000e240000002500 */
[----:B0-----:R-:W-:-:S05]  /*0050*/  IMAD R12, R13, UR4, R12 ;  /* 0x000000040d0c7c24 */ /* 0x001fca000f8e020c */
[----:B------:R-:W-:Y:S02]  /*0060*/  SHF.R.S32.HI R13, RZ, 0x1f, R12 ;  /* 0x0000001fff0d7819 */ /* 0x000fe4000001140c */
[----:B-1----:R-:W-:-:S04]  /*0070*/  ISETP.GE.U32.AND P0, PT, R12, R10, PT ;  /* 0x0000000a0c00720c */ /* 0x002fc80003f06070 */
[----:B------:R-:W-:-:S13]  /*0080*/  ISETP.GE.U32.AND.EX P0, PT, R13, R11, PT, P0 ;  /* 0x0000000b0d00720c */ /* 0x000fda0003f06100 */
[----:B------:R-:W-:Y:S05]  /*0090*/  @P0 EXIT ;  /* 0x000000000000094d */ /* 0x000fea0003800000 */
[C---:B------:R-:W-:Y:S01]  /*00a0*/  IADD3 R2, P0, PT, R10.reuse, -0x1, RZ ;  /* 0xffffffff0a027810 */ /* 0x040fe20007f1e0ff */
[----:B------:R-:W0:Y:S01]  /*00b0*/  LDCU.64 UR4, c[0x0][0x358] ;  /* 0x00006b00ff0477ac */ /* 0x000e220008000a00 */
[----:B------:R-:W-:Y:S01]  /*00c0*/  LOP3.LUT R0, R10, 0xf, RZ, 0xc0, !PT ;  /* 0x0000000f0a007812 */ /* 0x000fe200078ec0ff */
[----:B------:R-:W-:Y:S01]  /*00d0*/  IMAD.MOV.U32 R5, RZ, RZ, RZ ;  /* 0x000000ffff057224 */ /* 0x000fe200078e00ff */
[----:B------:R-:W-:Y:S02]  /*00e0*/  ISETP.GE.U32.AND P1, PT, R2, 0xf, PT ;  /* 0x0000000f0200780c */ /* 0x000fe40003f26070 */
[----:B------:R-:W-:Y:S02]  /*00f0*/  IADD3.X R2, PT, PT, R11, -0x1, RZ, P0, !PT ;  /* 0xffffffff0b027810 */ /* 0x000fe400007fe4ff */
[----:B------:R-:W-:Y:S02]  /*0100*/  ISETP.NE.U32.AND P0, PT, R0, RZ, PT ;  /* 0x000000ff0000720c */ /* 0x000fe40003f05070 */
[----:B------:R-:W-:-:S02]  /*0110*/  ISETP.GE.U32.AND.EX P1, PT, R2, RZ, PT, P1 ;  /* 0x000000ff0200720c */ /* 0x000fc40003f26110 */
[----:B------:R-:W-:Y:S02]  /*0120*/  CS2R R2, SRZ ;  /* 0x0000000000027805 */ /* 0x000fe4000001ff00 */
[----:B------:R-:W-:-:S09]  /*0130*/  ISETP.NE.AND.EX P0, PT, RZ, RZ, PT, P0 ;  /* 0x000000ffff00720c */ /* 0x000fd20003f05300 */
[----:B0-----:R-:W-:Y:S05]  /*0140*/  @!P1 BRA `(.L_x_0) ;  /* 0x0000000400449947 */ /* 0x001fea0003800000 */
[----:B------:R-:W0:Y:S01]  /*0150*/  LDC R3, c[0x0][0x394] ;  /* 0x0000e500ff037b82 */ /* 0x000e220000000800 */
[----:B------:R-:W1:Y:S01]  /*0160*/  LDCU.64 UR6, c[0x0][0x380] ;  /* 0x00007000ff0677ac */ /* 0x000e620008000a00 */
[C---:B------:R-:W-:Y:S01]  /*0170*/  LOP3.LUT R2, R10.reuse, 0xfffffff0, RZ, 0xc0, !PT ;  /* 0xfffffff00a027812 */ /* 0x040fe200078ec0ff */
[C---:B------:R-:W-:Y:S01]  /*0180*/  IMAD.WIDE.U32 R14, R10.reuse, 0x4, RZ ;  /* 0x000000040a0e7825 */ /* 0x040fe200078e00ff */
[----:B------:R-:W-:-:S03]  /*0190*/  SHF.L.U64.HI R6, R10, 0x6, R11 ;  /* 0x000000060a067819 */ /* 0x000fc6000001020b */
[----:B------:R-:W-:Y:S02]  /*01a0*/  IMAD.SHL.U32 R7, R11, 0x4, RZ ;  /* 0x000000040b077824 */ /* 0x000fe400078e00ff */
[----:B------:R-:W-:Y:S02]  /*01b0*/  IMAD.MOV.U32 R5, RZ, RZ, RZ ;  /* 0x000000ffff057224 */ /* 0x000fe400078e00ff */
[----:B------:R-:W-:Y:S02]  /*01c0*/  IMAD.IADD R7, R15, 0x1, R7 ;  /* 0x000000010f077824 */ /* 0x000fe400078e0207 */
[----:B------:R-:W-:Y:S01]  /*01d0*/  IMAD.MOV.U32 R25, RZ, RZ, R2 ;  /* 0x000000ffff197224 */ /* 0x000fe200078e0002 */
[----:B-1----:R-:W-:-:S04]  /*01e0*/  LEA R8, P1, R12, UR6, 0x2 ;  /* 0x000000060c087c11 */ /* 0x002fc8000f8210ff */
[----:B------:R-:W-:Y:S02]  /*01f0*/  LEA.HI.X R9, R12, UR7, R13, 0x2, P1 ;  /* 0x000000070c097c11 */ /* 0x000fe400088f140d */
[----:B0-----:R-:W-:-:S07]  /*0200*/  MOV R24, R3 ;  /* 0x0000000300187202 */ /* 0x001fce0000000f00 */
.L_x_1:
[-C--:B------:R-:W-:Y:S01]  /*0210*/  IADD3 R16, P1, PT, R8, R14.reuse, RZ ;  /* 0x0000000e08107210 */ /* 0x080fe20007f3e0ff */
[----:B------:R-:W2:Y:S04]  /*0220*/  LDG.E R28, desc[UR4][R8.64] ;  /* 0x00000004081c7981 */ /* 0x000ea8000c1e1900 */
[----:B------:R-:W-:Y:S01]  /*0230*/  IMAD.X R17, R9, 0x1, R7, P1 ;  /* 0x0000000109117824 */ /* 0x000fe200008e0607 */
[----:B------:R-:W-:-:S04]  /*0240*/  IADD3 R18, P1, PT, R16, R14, RZ ;  /* 0x0000000e10127210 */ /* 0x000fc80007f3e0ff */
[----:B------:R0:W3:Y:S01]  /*0250*/  LDG.E R4, desc[UR4][R16.64] ;  /* 0x0000000410047981 */ /* 0x0000e2000c1e1900 */
[----:B------:R-:W-:Y:S01]  /*0260*/  IMAD.X R19, R17, 0x1, R7, P1 ;  /* 0x0000000111137824 */ /* 0x000fe200008e0607 */
[----:B------:R-:W-:-:S04]  /*0270*/  IADD3 R22, P1, PT, R18, R14, RZ ;  /* 0x0000000e12167210 */ /* 0x000fc80007f3e0ff */
[----:B------:R1:W4:Y:S01]  /*0280*/  LDG.E R27, desc[UR4][R18.64] ;  /* 0x00000004121b7981 */ /* 0x000322000c1e1900 */
[----:B------:R-:W-:Y:S01]  /*0290*/  IMAD.X R23, R19, 0x1, R7, P1 ;  /* 0x0000000113177824 */ /* 0x000fe200008e0607 */
[----:B------:R-:W-:-:S04]  /*02a0*/  IADD3 R20, P1, PT, R22, R14, RZ ;  /* 0x0000000e16147210 */ /* 0x000fc80007f3e0ff */
[----:B------:R5:W4:Y:S01]  /*02b0*/  LDG.E R26, desc[UR4][R22.64] ;  /* 0x00000004161a7981 */ /* 0x000b22000c1e1900 */
[----:B------:R-:W-:Y:S01]  /*02c0*/  IMAD.X R21, R23, 0x1, R7, P1 ;  /* 0x0000000117157824 */ /* 0x000fe200008e0607 */
[----:B0-----:R-:W-:-:S04]  /*02d0*/  IADD3 R16, P1, PT, R20, R14, RZ ;  /* 0x0000000e14107210 */ /* 0x001fc80007f3e0ff */
[----:B------:R-:W4:Y:S01]  /*02e0*/  LDG.E R20, desc[UR4][R20.64] ;  /* 0x0000000414147981 */ /* 0x000f22000c1e1900 */
[----:B------:R-:W-:Y:S01]  /*02f0*/  IMAD.X R17, R21, 0x1, R7, P1 ;  /* 0x0000000115117824 */ /* 0x000fe200008e0607 */
[----:B-1----:R-:W-:-:S04]  /*0300*/  IADD3 R18, P1, PT, R16, R14, RZ ;  /* 0x0000000e10127210 */ /* 0x002fc80007f3e0ff */
[----:B------:R-:W-:Y:S01]  /*0310*/  IADD3.X R19, PT, PT, R17, R7, RZ, P1, !PT ;  /* 0x0000000711137210 */ /* 0x000fe20000ffe4ff */
[----:B------:R-:W4:Y:S01]  /*0320*/  LDG.E R16, desc[UR4][R16.64] ;  /* 0x0000000410107981 */ /* 0x000f22000c1e1900 */
[----:B-----5:R-:W-:-:S03]  /*0330*/  IADD3 R22, P1, PT, R18, R14, RZ ;  /* 0x0000000e12167210 */ /* 0x020fc60007f3e0ff */
[----:B------:R-:W5:Y:S02]  /*0340*/  LDG.E R18, desc[UR4][R18.64] ;  /* 0x0000000412127981 */ /* 0x000f64000c1e1900 */
[----:B------:R-:W-:-:S05]  /*0350*/  IMAD.X R23, R19, 0x1, R7, P1 ;  /* 0x0000000113177824 */ /* 0x000fca00008e0607 */
[----:B------:R3:W5:Y:S01]  /*0360*/  LDG.E R17, desc[UR4][R22.64] ;  /* 0x0000000416117981 */ /* 0x000762000c1e1900 */
[----:B--2---:R-:W-:Y:S01]  /*0370*/  FADD R5, R28, R5 ;  /* 0x000000051c057221 */ /* 0x004fe20000000000 */
[----:B------:R-:W-:-:S05]  /*0380*/  IADD3 R28, P1, PT, R22, R14, RZ ;  /* 0x0000000e161c7210 */ /* 0x000fca0007f3e0ff */
[--C-:B------:R-:W-:Y:S02]  /*0390*/  IMAD.X R29, R23, 0x1, R7.reuse, P1 ;  /* 0x00000001171d7824 */ /* 0x100fe400008e0607 */
[----:B---3--:R-:W-:Y:S01]  /*03a0*/  FADD R22, R5, R4 ;  /* 0x0000000405167221 */ /* 0x008fe20000000000 */
[-C--:B------:R-:W-:Y:S02]  /*03b0*/  IADD3 R4, P1, PT, R28, R14.reuse, RZ ;  /* 0x0000000e1c047210 */ /* 0x080fe40007f3e0ff */
[----:B------:R-:W2:Y:S03]  /*03c0*/  LDG.E R21, desc[UR4][R28.64] ;  /* 0x000000041c157981 */ /* 0x000ea6000c1e1900 */
[----:B------:R-:W-:Y:S02]  /*03d0*/  IMAD.X R5, R29, 0x1, R7, P1 ;  /* 0x000000011d057824 */ /* 0x000fe400008e0607 */
[----:B----4-:R-:W-:Y:S01]  /*03e0*/  FADD R27, R22, R27 ;  /* 0x0000001b161b7221 */ /* 0x010fe20000000000 */
[----:B------:R-:W-:-:S02]  /*03f0*/  IADD3 R22, P1, PT, R4, R14, RZ ;  /* 0x0000000e04167210 */ /* 0x000fc40007f3e0ff */
[----:B------:R0:W3:Y:S03]  /*0400*/  LDG.E R4, desc[UR4][R4.64] ;  /* 0x0000000404047981 */ /* 0x0000e6000c1e1900 */
[----:B------:R-:W-:-:S05]  /*0410*/  IMAD.X R23, R5, 0x1, R7, P1 ;  /* 0x0000000105177824 */ /* 0x000fca00008e0607 */
[----:B------:R1:W4:Y:S01]  /*0420*/  LDG.E R19, desc[UR4][R22.64] ;  /* 0x0000000416137981 */ /* 0x000322000c1e1900 */
[----:B0-----:R-:W-:Y:S01]  /*0430*/  FADD R5, R27, R26 ;  /* 0x0000001a1b057221 */ /* 0x001fe20000000000 */
[----:B------:R-:W-:-:S05]  /*0440*/  IADD3 R26, P1, PT, R22, R14, RZ ;  /* 0x0000000e161a7210 */ /* 0x000fca0007f3e0ff */
[----:B------:R-:W-:Y:S01]  /*0450*/  IMAD.X R27, R23, 0x1, R7, P1 ;  /* 0x00000001171b7824 */ /* 0x000fe200008e0607 */
[----:B------:R-:W-:Y:S01]  /*0460*/  IADD3 R28, P1, PT, R26, R14, RZ ;  /* 0x0000000e1a1c7210 */ /* 0x000fe20007f3e0ff */
[----:B------:R-:W-:-:S03]  /*0470*/  FADD R5, R5, R20 ;  /* 0x0000001405057221 */ /* 0x000fc60000000000 */
[----:B------:R-:W-:Y:S01]  /*0480*/  IADD3.X R29, PT, PT, R27, R7, RZ, P1, !PT ;  /* 0x000000071b1d7210 */ /* 0x000fe20000ffe4ff */
[----:B------:R0:W4:Y:S01]  /*0490*/  LDG.E R20, desc[UR4][R26.64] ;  /* 0x000000041a147981 */ /* 0x000122000c1e1900 */
[-C--:B-1----:R-:W-:Y:S01]  /*04a0*/  IADD3 R22, P1, PT, R28, R14.reuse, RZ ;  /* 0x0000000e1c167210 */ /* 0x082fe20007f3e0ff */
[----:B------:R-:W-:Y:S02]  /*04b0*/  FADD R16, R5, R16 ;  /* 0x0000001005107221 */ /* 0x000fe40000000000 */
[----:B------:R-:W4:Y:S02]  /*04c0*/  LDG.E R5, desc[UR4][R28.64] ;  /* 0x000000041c057981 */ /* 0x000f24000c1e1900 */
[----:B------:R-:W-:Y:S02]  /*04d0*/  IMAD.X R23, R29, 0x1, R7, P1 ;  /* 0x000000011d177824 */ /* 0x000fe400008e0607 */
[----:B-----5:R-:W-:Y:S01]  /*04e0*/  FADD R16, R16, R18 ;  /* 0x0000001210107221 */ /* 0x020fe20000000000 */
[----:B0-----:R-:W-:-:S02]  /*04f0*/  IADD3 R26, P1, PT, R22, R14, RZ ;  /* 0x0000000e161a7210 */ /* 0x001fc40007f3e0ff */
[----:B------:R0:W5:Y:S03]  /*0500*/  LDG.E R18, desc[UR4][R22.64] ;  /* 0x0000000416127981 */ /* 0x000166000c1e1900 */
[----:B------:R-:W-:Y:S02]  /*0510*/  IMAD.X R27, R23, 0x1, R7, P1 ;  /* 0x00000001171b7824 */ /* 0x000fe400008e0607 */
[----:B0-----:R-:W-:Y:S01]  /*0520*/  FADD R22, R16, R17 ;  /* 0x0000001110167221 */ /* 0x001fe20000000000 */
[----:B------:R-:W-:Y:S02]  /*0530*/  IADD3 R16, P1, PT, R26, R14, RZ ;  /* 0x0000000e1a107210 */ /* 0x000fe40007f3e0ff */
[----:B------:R-:W5:Y:S03]  /*0540*/  LDG.E R26, desc[UR4][R26.64] ;  /* 0x000000041a1a7981 */ /* 0x000f66000c1e1900 */
[----:B------:R-:W-:-:S05]  /*0550*/  IMAD.X R17, R27, 0x1, R7, P1 ;  /* 0x000000011b117824 */ /* 0x000fca00008e0607 */
[----:B------:R-:W5:Y:S01]  /*0560*/  LDG.E R16, desc[UR4][R16.64] ;  /* 0x0000000410107981 */ /* 0x000f62000c1e1900 */
[----:B------:R-:W-:-:S04]  /*0570*/  IADD3 R25, P1, PT, R25, -0x10, RZ ;  /* 0xfffffff019197810 */ /* 0x000fc80007f3e0ff */
[----:B------:R-:W-:Y:S02]  /*0580*/  IADD3.X R24, PT, PT, R24, -0x1, RZ, P1, !PT ;  /* 0xffffffff18187810 */ /* 0x000fe40000ffe4ff */
[----:B------:R-:W-:-:S04]  /*0590*/  ISETP.NE.U32.AND P1, PT, R25, RZ, PT ;  /* 0x000000ff1900720c */ /* 0x000fc80003f25070 */
[----:B------:R-:W-:Y:S02]  /*05a0*/  ISETP.NE.AND.EX P1, PT, R24, RZ, PT, P1 ;  /* 0x000000ff1800720c */ /* 0x000fe40003f25310 */
[----:B------:R-:W-:-:S05]  /*05b0*/  LEA R8, P2, R10, R8, 0x6 ;  /* 0x000000080a087211 */ /* 0x000fca00078430ff */
[----:B------:R-:W-:Y:S02]  /*05c0*/  IMAD.X R9, R9, 0x1, R6, P2 ;  /* 0x0000000109097824 */ /* 0x000fe400010e0606 */
[----:B--2---:R-:W-:-:S04]  /*05d0*/  FADD R21, R22, R21 ;  /* 0x0000001516157221 */ /* 0x004fc80000000000 */
[----:B---3--:R-:W-:-:S04]  /*05e0*/  FADD R4, R21, R4 ;  /* 0x0000000415047221 */ /* 0x008fc80000000000 */
[----:B----4-:R-:W-:-:S04]  /*05f0*/  FADD R19, R4, R19 ;  /* 0x0000001304137221 */ /* 0x010fc80000000000 */
[----:B------:R-:W-:-:S04]  /*0600*/  FADD R20, R19, R20 ;  /* 0x0000001413147221 */ /* 0x000fc80000000000 */
[----:B------:R-:W-:-:S04]  /*0610*/  FADD R5, R20, R5 ;  /* 0x0000000514057221 */ /* 0x000fc80000000000 */
[----:B-----5:R-:W-:-:S04]  /*0620*/  FADD R5, R5, R18 ;  /* 0x0000001205057221 */ /* 0x020fc80000000000 */
[----:B------:R-:W-:-:S04]  /*0630*/  FADD R5, R5, R26 ;  /* 0x0000001a05057221 */ /* 0x000fc80000000000 */
[----:B------:R-:W-:Y:S01]  /*0640*/  FADD R5, R5, R16 ;  /* 0x0000001005057221 */ /* 0x000fe20000000000 */
[----:B------:R-:W-:Y:S06]  /*0650*/  @P1 BRA `(.L_x_1) ;  /* 0xfffffff800ec1947 */ /* 0x000fec000383ffff */
.L_x_0:
[----:B------:R-:W-:Y:S05]  /*0660*/  @!P0 BRA `(.L_x_2) ;  /* 0x0000000400a08947 */ /* 0x000fea0003800000 */
[----:B------:R-:W-:Y:S02]  /*0670*/  ISETP.GE.U32.AND P1, PT, R0, 0x8, PT ;  /* 0x000000080000780c */ /* 0x000fe40003f26070 */
[----:B------:R-:W-:Y:S02]  /*0680*/  LOP3.LUT R24, R10, 0x7, RZ, 0xc0, !PT ;  /* 0x000000070a187812 */ /* 0x000fe400078ec0ff */
[----:B------:R-:W-:Y:S02]  /*0690*/  ISETP.GE.U32.AND.EX P1, PT, RZ, RZ, PT, P1 ;  /* 0x000000ffff00720c */ /* 0x000fe40003f26110 */
[----:B------:R-:W-:-:S04]  /*06a0*/  ISETP.NE.U32.AND P0, PT, R24, RZ, PT ;  /* 0x000000ff1800720c */ /* 0x000fc80003f05070 */
[----:B------:R-:W-:-:S07]  /*06b0*/  ISETP.NE.AND.EX P0, PT, RZ, RZ, PT, P0 ;  /* 0x000000ffff00720c */ /* 0x000fce0003f05300 */
[----:B------:R-:W-:Y:S06]  /*06c0*/  @!P1 BRA `(.L_x_3) ;  /* 0x0000000000a49947 */ /* 0x000fec0003800000 */
[----:B------:R-:W0:Y:S01]  /*06d0*/  LDCU.64 UR6, c[0x0][0x380] ;  /* 0x00007000ff0677ac */ /* 0x000e220008000a00 */
[-C--:B------:R-:W-:Y:S01]  /*06e0*/  IMAD R0, R3, R10.reuse, RZ ;  /* 0x0000000a03007224 */ /* 0x080fe200078e02ff */
[----:B------:R-:W-:Y:S01]  /*06f0*/  SHF.L.U64.HI R19, R10, 0x2, R11 ;  /* 0x000000020a137819 */ /* 0x000fe2000001020b */
[----:B------:R-:W-:-:S04]  /*0700*/  IMAD.WIDE.U32 R6, R2, R10, R12 ;  /* 0x0000000a02067225 */ /* 0x000fc800078e000c */
[----:B------:R-:W-:Y:S02]  /*0710*/  IMAD R9, R2, R11, R0 ;  /* 0x0000000b02097224 */ /* 0x000fe400078e0200 */
[----:B------:R-:W-:-:S03]  /*0720*/  IMAD.SHL.U32 R17, R10, 0x4, RZ ;  /* 0x000000040a117824 */ /* 0x000fc600078e00ff */
[----:B------:R-:W-:Y:S02]  /*0730*/  IADD3 R7, PT, PT, R7, R9, RZ ;  /* 0x0000000907077210 */ /* 0x000fe40007ffe0ff */
[----:B0-----:R-:W-:-:S04]  /*0740*/  LEA R26, P2, R6, UR6, 0x2 ;  /* 0x00000006061a7c11 */ /* 0x001fc8000f8410ff */
[----:B------:R-:W-:Y:S02]  /*0750*/  IADD3 R22, P1, PT, R17, R26, RZ ;  /* 0x0000001a11167210 */ /* 0x000fe40007f3e0ff */
[----:B------:R-:W-:Y:S02]  /*0760*/  LEA.HI.X R27, R6, UR7, R7, 0x2, P2 ;  /* 0x00000007061b7c11 */ /* 0x000fe400090f1407 */
[----:B------:R-:W-:-:S03]  /*0770*/  IADD3 R20, P2, PT, R22, R17, RZ ;  /* 0x0000001116147210 */ /* 0x000fc60007f5e0ff */
[----:B------:R-:W-:Y:S01]  /*0780*/  IMAD.X R23, R19, 0x1, R27, P1 ;  /* 0x0000000113177824 */ /* 0x000fe200008e061b */
[----:B------:R-:W2:Y:S01]  /*0790*/  LDG.E R0, desc[UR4][R26.64] ;  /* 0x000000041a007981 */ /* 0x000ea2000c1e1900 */
[-C--:B------:R-:W-:Y:S02]  /*07a0*/  IADD3 R14, P1, PT, R20, R17.reuse, RZ ;  /* 0x00000011140e7210 */ /* 0x080fe40007f3e0ff */
[--C-:B------:R-:W-:Y:S01]  /*07b0*/  IMAD.X R21, R23, 0x1, R19.reuse, P2 ;  /* 0x0000000117157824 */ /* 0x100fe200010e0613 */
[----:B------:R-:W3:Y:S01]  /*07c0*/  LDG.E R4, desc[UR4][R22.64] ;  /* 0x0000000416047981 */ /* 0x000ee2000c1e1900 */
[-C--:B------:R-:W-:Y:S02]  /*07d0*/  IADD3 R6, P2, PT, R14, R17.reuse, RZ ;  /* 0x000000110e067210 */ /* 0x080fe40007f5e0ff */
[----:B------:R-:W-:Y:S01]  /*07e0*/  IMAD.X R15, R21, 0x1, R19, P1 ;  /* 0x00000001150f7824 */ /* 0x000fe200008e0613 */
[----:B------:R-:W4:Y:S01]  /*07f0*/  LDG.E R20, desc[UR4][R20.64] ;  /* 0x0000000414147981 */ /* 0x000f22000c1e1900 */
[----:B------:R-:W-:-:S02]  /*0800*/  IADD3 R8, P1, PT, R6, R17, RZ ;  /* 0x0000001106087210 */ /* 0x000fc40007f3e0ff */
[----:B------:R-:W-:Y:S01]  /*0810*/  IMAD.X R7, R15, 0x1, R19, P2 ;  /* 0x000000010f077824 */ /* 0x000fe200010e0613 */
[----:B------:R-:W5:Y:S01]  /*0820*/  LDG.E R14, desc[UR4][R14.64] ;  /* 0x000000040e0e7981 */ /* 0x000f62000c1e1900 */
[----:B------:R-:W-:-:S03]  /*0830*/  IADD3 R16, P2, PT, R8, R17, RZ ;  /* 0x0000001108107210 */ /* 0x000fc60007f5e0ff */
[----:B------:R-:W-:Y:S01]  /*0840*/  IADD3.X R9, PT, PT, R7, R19, RZ, P1, !PT ;  /* 0x0000001307097210 */ /* 0x000fe20000ffe4ff */
[----:B------:R-:W5:Y:S01]  /*0850*/  LDG.E R6, desc[UR4][R6.64] ;  /* 0x0000000406067981 */ /* 0x000f62000c1e1900 */
[----:B------:R-:W-:-:S03]  /*0860*/  IADD3 R18, P1, PT, R16, R17, RZ ;  /* 0x0000001110127210 */ /* 0x000fc60007f3e0ff */
[--C-:B------:R-:W-:Y:S01]  /*0870*/  IMAD.X R17, R9, 0x1, R19.reuse, P2 ;  /* 0x0000000109117824 */ /* 0x100fe200010e0613 */
[----:B------:R-:W5:Y:S03]  /*0880*/  LDG.E R8, desc[UR4][R8.64] ;  /* 0x0000000408087981 */ /* 0x000f66000c1e1900 */
[----:B------:R-:W-:Y:S01]  /*0890*/  IMAD.X R19, R17, 0x1, R19, P1 ;  /* 0x0000000111137824 */ /* 0x000fe200008e0613 */
[----:B------:R-:W5:Y:S04]  /*08a0*/  LDG.E R16, desc[UR4][R16.64] ;  /* 0x0000000410107981 */ /* 0x000f68000c1e1900 */
[----:B------:R-:W5:Y:S01]  /*08b0*/  LDG.E R18, desc[UR4][R18.64] ;  /* 0x0000000412127981 */ /* 0x000f62000c1e1900 */
[----:B------:R-:W-:-:S05]  /*08c0*/  IADD3 R2, P1, PT, R2, 0x8, RZ ;  /* 0x0000000802027810 */ /* 0x000fca0007f3e0ff */
[----:B------:R-:W-:Y:S02]  /*08d0*/  IMAD.X R3, RZ, RZ, R3, P1 ;  /* 0x000000ffff037224 */ /* 0x000fe400008e0603 */
[----:B--2---:R-:W-:-:S04]  /*08e0*/  FADD R5, R5, R0 ;  /* 0x0000000005057221 */ /* 0x004fc80000000000 */
[----:B---3--:R-:W-:-:S04]  /*08f0*/  FADD R5, R5, R4 ;  /* 0x0000000405057221 */ /* 0x008fc80000000000 */
[----:B----4-:R-:W-:-:S04]  /*0900*/  FADD R5, R5, R20 ;  /* 0x0000001405057221 */ /* 0x010fc80000000000 */
[----:B-----5:R-:W-:-:S04]  /*0910*/  FADD R5, R5, R14 ;  /* 0x0000000e05057221 */ /* 0x020fc80000000000 */
[----:B------:R-:W-:-:S04]  /*0920*/  FADD R5, R5, R6 ;  /* 0x0000000605057221 */ /* 0x000fc80000000000 */
[----:B------:R-:W-:-:S04]  /*0930*/  FADD R5, R5, R8 ;  /* 0x0000000805057221 */ /* 0x000fc80000000000 */
[----:B------:R-:W-:-:S04]  /*0940*/  FADD R5, R5, R16 ;  /* 0x0000001005057221 */ /* 0x000fc80000000000 */
[----:B------:R-:W-:-:S07]  /*0950*/  FADD R5, R5, R18 ;  /* 0x0000001205057221 */ /* 0x000fce0000000000 */
.L_x_3:
[----:B------:R-:W-:Y:S05]  /*0960*/  @!P0 BRA `(.L_x_2) ;  /* 0x0000000000e08947 */ /* 0x000fea0003800000 */
[----:B------:R-:W-:Y:S01]  /*0970*/  ISETP.GE.U32.AND P1, PT, R24, 0x4, PT ;  /* 0x000000041800780c */ /* 0x000fe20003f26070 */
[----:B------:R-:W-:Y:S01]  /*0980*/  IMAD.MOV.U32 R4, RZ, RZ, RZ ;  /* 0x000000ffff047224 */ /* 0x000fe200078e00ff */
[----:B------:R-:W-:Y:S02]  /*0990*/  LOP3.LUT R0, R10, 0x3, RZ, 0xc0, !PT ;  /* 0x000000030a007812 */ /* 0x000fe400078ec0ff */
[----:B------:R-:W-:Y:S02]  /*09a0*/  ISETP.GE.U32.AND.EX P1, PT, RZ, RZ, PT, P1 ;  /* 0x000000ffff00720c */ /* 0x000fe40003f26110 */
[----:B------:R-:W-:-:S04]  /*09b0*/  ISETP.NE.U32.AND P0, PT, R0, RZ, PT ;  /* 0x000000ff0000720c */ /* 0x000fc80003f05070 */
[----:B------:R-:W-:-:S07]  /*09c0*/  ISETP.NE.AND.EX P0, PT, R4, RZ, PT, P0 ;  /* 0x000000ff0400720c */ /* 0x000fce0003f05300 */
[----:B------:R-:W-:Y:S06]  /*09d0*/  @!P1 BRA `(.L_x_4) ;  /* 0x00000000006c9947 */ /* 0x000fec0003800000 */
[----:B------:R-:W0:Y:S01]  /*09e0*/  LDCU.64 UR6, c[0x0][0x380] ;  /* 0x00007000ff0677ac */ /* 0x000e220008000a00 */
[----:B------:R-:W-:Y:S01]  /*09f0*/  MOV R8, R12 ;  /* 0x0000000c00087202 */ /* 0x000fe20000000f00 */
[-C--:B------:R-:W-:Y:S01]  /*0a00*/  IMAD R6, R3, R10.reuse, RZ ;  /* 0x0000000a03067224 */ /* 0x080fe200078e02ff */
[----:B------:R-:W-:Y:S01]  /*0a10*/  SHF.L.U64.HI R17, R10, 0x2, R11 ;  /* 0x000000020a117819 */ /* 0x000fe2000001020b */
[----:B------:R-:W-:Y:S02]  /*0a20*/  IMAD.MOV.U32 R9, RZ, RZ, R13 ;  /* 0x000000ffff097224 */ /* 0x000fe400078e000d */
[C---:B------:R-:W-:Y:S02]  /*0a30*/  IMAD R7, R2.reuse, R11, R6 ;  /* 0x0000000b02077224 */ /* 0x040fe400078e0206 */
[----:B------:R-:W-:-:S04]  /*0a40*/  IMAD.WIDE.U32 R8, R2, R10, R8 ;  /* 0x0000000a02087225 */ /* 0x000fc800078e0008 */
[----:B------:R-:W-:Y:S02]  /*0a50*/  IMAD.SHL.U32 R19, R10, 0x4, RZ ;  /* 0x000000040a137824 */ /* 0x000fe400078e00ff */
[----:B------:R-:W-:Y:S01]  /*0a60*/  IMAD.IADD R7, R9, 0x1, R7 ;  /* 0x0000000109077824 */ /* 0x000fe200078e0207 */
[----:B0-----:R-:W-:-:S04]  /*0a70*/  LEA R14, P2, R8, UR6, 0x2 ;  /* 0x00000006080e7c11 */ /* 0x001fc8000f8410ff */
[----:B------:R-:W-:Y:S02]  /*0a80*/  IADD3 R6, P1, PT, R19, R14, RZ ;  /* 0x0000000e13067210 */ /* 0x000fe40007f3e0ff */
[----:B------:R-:W-:Y:S02]  /*0a90*/  LEA.HI.X R15, R8, UR7, R7, 0x2, P2 ;  /* 0x00000007080f7c11 */ /* 0x000fe400090f1407 */
[----:B------:R-:W-:-:S03]  /*0aa0*/  IADD3 R8, P2, PT, R6, R19, RZ ;  /* 0x0000001306087210 */ /* 0x000fc60007f5e0ff */
[----:B------:R-:W-:Y:S01]  /*0ab0*/  IMAD.X R7, R17, 0x1, R15, P1 ;  /* 0x0000000111077824 */ /* 0x000fe200008e060f */
[----:B------:R-:W2:Y:S01]  /*0ac0*/  LDG.E R14, desc[UR4][R14.64] ;  /* 0x000000040e0e7981 */ /* 0x000ea2000c1e1900 */
[----:B------:R-:W-:-:S03]  /*0ad0*/  IADD3 R16, P1, PT, R8, R19, RZ ;  /* 0x0000001308107210 */ /* 0x000fc60007f3e0ff */
[----:B------:R-:W-:Y:S01]  /*0ae0*/  IADD3.X R9, PT, PT, R7, R17, RZ, P2, !PT ;  /* 0x0000001107097210 */ /* 0x000fe200017fe4ff */
[----:B------:R-:W3:Y:S04]  /*0af0*/  LDG.E R6, desc[UR4][R6.64] ;  /* 0x0000000406067981 */ /* 0x000ee8000c1e1900 */
[----:B------:R-:W-:Y:S01]  /*0b00*/  IMAD.X R17, R9, 0x1, R17, P1 ;  /* 0x0000000109117824 */ /* 0x000fe200008e0611 */
[----:B------:R-:W4:Y:S04]  /*0b10*/  LDG.E R8, desc[UR4][R8.64] ;  /* 0x0000000408087981 */ /* 0x000f28000c1e1900 */
[----:B------:R-:W5:Y:S01]  /*0b20*/  LDG.E R16, desc[UR4][R16.64] ;  /* 0x0000000410107981 */ /* 0x000f62000c1e1900 */
[----:B------:R-:W-:-:S05]  /*0b30*/  IADD3 R2, P1, PT, R2, 0x4, RZ ;  /* 0x0000000402027810 */ /* 0x000fca0007f3e0ff */
[----:B------:R-:W-:Y:S02]  /*0b40*/  IMAD.X R3, RZ, RZ, R3, P1 ;  /* 0x000000ffff037224 */ /* 0x000fe400008e0603 */
[----:B--2---:R-:W-:-:S04]  /*0b50*/  FADD R5, R5, R14 ;  /* 0x0000000e05057221 */ /* 0x004fc80000000000 */
[----:B---3--:R-:W-:-:S04]  /*0b60*/  FADD R5, R5, R6 ;  /* 0x0000000605057221 */ /* 0x008fc80000000000 */
[----:B----4-:R-:W-:-:S04]  /*0b70*/  FADD R5, R5, R8 ;  /* 0x0000000805057221 */ /* 0x010fc80000000000 */
[----:B-----5:R-:W-:-:S07]  /*0b80*/  FADD R5, R5, R16 ;  /* 0x0000001005057221 */ /* 0x020fce0000000000 */
.L_x_4:
[----:B------:R-:W-:Y:S05]  /*0b90*/  @!P0 BRA `(.L_x_2) ;  /* 0x0000000000548947 */ /* 0x000fea0003800000 */
[----:B------:R-:W0:Y:S01]  /*0ba0*/  LDCU.64 UR6, c[0x0][0x380] ;  /* 0x00007000ff0677ac */ /* 0x000e220008000a00 */
[-C--:B------:R-:W-:Y:S02]  /*0bb0*/  IMAD R3, R3, R10.reuse, RZ ;  /* 0x0000000a03037224 */ /* 0x080fe400078e02ff */
[----:B------:R-:W-:Y:S02]  /*0bc0*/  IMAD.MOV.U32 R6, RZ, RZ, R12 ;  /* 0x000000ffff067224 */ /* 0x000fe400078e000c */
[----:B------:R-:W-:Y:S02]  /*0bd0*/  IMAD.MOV.U32 R7, RZ, RZ, R13 ;  /* 0x000000ffff077224 */ /* 0x000fe400078e000d */
[----:B------:R-:W-:Y:S01]  /*0be0*/  IMAD R3, R2, R11, R3 ;  /* 0x0000000b02037224 */ /* 0x000fe200078e0203 */
[----:B------:R-:W-:Y:S01]  /*0bf0*/  SHF.L.U64.HI R11, R10, 0x2, R11 ;  /* 0x000000020a0b7819 */ /* 0x000fe2000001020b */
[----:B------:R-:W-:-:S05]  /*0c00*/  IMAD.WIDE.U32 R6, R2, R10, R6 ;  /* 0x0000000a02067225 */ /* 0x000fca00078e0006 */
[----:B------:R-:W-:Y:S02]  /*0c10*/  IADD3 R3, PT, PT, R7, R3, RZ ;  /* 0x0000000307037210 */ /* 0x000fe40007ffe0ff */
[----:B0-----:R-:W-:-:S04]  /*0c20*/  LEA R9, P0, R6, UR6, 0x2 ;  /* 0x0000000606097c11 */ /* 0x001fc8000f8010ff */
[----:B------:R-:W-:-:S09]  /*0c30*/  LEA.HI.X R6, R6, UR7, R3, 0x2, P0 ;  /* 0x0000000706067c11 */ /* 0x000fd200080f1403 */
.L_x_5:
[----:B------:R-:W-:Y:S02]  /*0c40*/  IMAD.MOV.U32 R2, RZ, RZ, R9 ;  /* 0x000000ffff027224 */ /* 0x000fe400078e0009 */
[----:B------:R-:W-:-:S05]  /*0c50*/  IMAD.MOV.U32 R3, RZ, RZ, R6 ;  /* 0x000000ffff037224 */ /* 0x000fca00078e0006 */
[----:B------:R-:W2:Y:S01]  /*0c60*/  LDG.E R2, desc[UR4][R2.64] ;  /* 0x0000000402027981 */ /* 0x000ea2000c1e1900 */
[----:B------:R-:W-:Y:S02]  /*0c70*/  IADD3 R0, P0, PT, R0, -0x1, RZ ;  /* 0xffffffff00007810 */ /* 0x000fe40007f1e0ff */
[----:B------:R-:W-:Y:S02]  /*0c80*/  LEA R9, P1, R10, R9, 0x2 ;  /* 0x000000090a097211 */ /* 0x000fe400078210ff */
[----:B------:R-:W-:Y:S02]  /*0c90*/  IADD3.X R4, PT, PT, R4, -0x1, RZ, P0, !PT ;  /* 0xffffffff04047810 */ /* 0x000fe400007fe4ff */
[----:B------:R-:W-:Y:S01]  /*0ca0*/  ISETP.NE.U32.AND P0, PT, R0, RZ, PT ;  /* 0x000000ff0000720c */ /* 0x000fe20003f05070 */
[----:B------:R-:W-:-:S03]  /*0cb0*/  IMAD.X R6, R6, 0x1, R11, P1 ;  /* 0x0000000106067824 */ /* 0x000fc600008e060b */
[----:B------:R-:W-:Y:S01]  /*0cc0*/  ISETP.NE.AND.EX P0, PT, R4, RZ, PT, P0 ;  /* 0x000000ff0400720c */ /* 0x000fe20003f05300 */
[----:B--2---:R-:W-:-:S12]  /*0cd0*/  FADD R5, R2, R5 ;  /* 0x0000000502057221 */ /* 0x004fd80000000000 */
[----:B------:R-:W-:Y:S05]  /*0ce0*/  @P0 BRA `(.L_x_5) ;  /* 0xfffffffc00d40947 */ /* 0x000fea000383ffff */
.L_x_2:
[----:B------:R-:W0:Y:S02]  /*0cf0*/  LDCU.64 UR6, c[0x0][0x388] ;  /* 0x00007100ff0677ac */ /* 0x000e240008000a00 */
[----:B0-----:R-:W-:-:S04]  /*0d00*/  LEA R2, P0, R12, UR6, 0x2 ;  /* 0x000000060c027c11 */ /* 0x001fc8000f8010ff */
[----:B------:R-:W-:-:S05]  /*0d10*/  LEA.HI.X R3, R12, UR7, R13, 0x2, P0 ;  /* 0x000000070c037c11 */ /* 0x000fca00080f140d */
[----:B------:R-:W-:Y:S01]  /*0d20*/  STG.E desc[UR4][R2.64], R5 ;  /* 0x0000000502007986 */ /* 0x000fe2000c101904 */
[----:B------:R-:W-:Y:S05]  /*0d30*/  EXIT ;  /* 0x000000000000794d */ /* 0x000fea0003800000 */
.L_x_6:
[----:B------:R-:W-:-:S00]  /*0d40*/  BRA `(.L_x_6) ;  /* 0xfffffffc00fc7947 */ /* 0x000fc0000383ffff */
[----:B------:R-:W-:-:S00]  /*0d50*/  NOP ;  /* 0x0000000000007918 */ /* 0x000fc00000000000 */
        /* <DEDUP_REMOVED lines=10> */
.L_x_26:


//--------------------- .text._Z8row_sumsPKfPfm   --------------------------
	.section	.text._Z8row_sumsPKfPfm,"ax",@progbits
	.align	128
        .global         _Z8row_sumsPKfPfm
        .type           _Z8row_sumsPKfPfm,@function
        .size           _Z8row_sumsPKfPfm,(.L_x_27 - _Z8row_sumsPKfPfm)
        .other          _Z8row_sumsPKfPfm,@"STO_CUDA_ENTRY STV_DEFAULT"
_Z8row_sumsPKfPfm:
.text._Z8row_sumsPKfPfm:
[----:B------:R-:W-:Y:S01]  /*0000*/  LDC R1, c[0x0][0x37c] ;  /* 0x0000df00ff017b82 */ /* 0x000fe20000000800 */
[----:B------:R-:W0:Y:S01]  /*0010*/  S2R R3, SR_TID.X ;  /* 0x0000000000037919 */ /* 0x000e220000002100 */
[----:B------:R-:W0:Y:S06]  /*0020*/  LDCU UR4, c[0x0][0x360] ;  /* 0x00006c00ff0477ac */ /* 0x000e2c0008000800 */
[----:B------:R-:W1:Y:S01]  /*0030*/  LDC.64 R6, c[0x0][0x390] ;  /* 0x0000e400ff067b82 */ /* 0x000e620000000a00 */
[----:B------:R-:W0:Y:S07]  /*0040*/  S2R R0, SR_CTAID.X ;  /* 0x0000000000007919 */ /* 0x000e2e0000002500 */
[----:B------:R-:W2:Y:S01]  /*0050*/  LDC R4, c[0x0][0x370] ;  /* 0x0000dc00ff047b82 */ /* 0x000ea20000000800 */
[----:B0-----:R-:W-:-:S05]  /*0060*/  IMAD R3, R0, UR4, R3 ;  /* 0x0000000400037c24 */ /* 0x001fca000f8e0203 */
[----:B------:R-:W-:-:S04]  /*0070*/  SHF.R.S32.HI R0, RZ, 0x1f, R3 ;  /* 0x0000001fff007819 */ /* 0x000fc80000011403 */
[----:B------:R-:W-:Y:S01]  /*0080*/  LEA.HI R2, R0, R3, RZ, 0x5 ;  /* 0x0000000300027211 */ /* 0x000fe200078f28ff */
[----:B--2---:R-:W-:-:S03]  /*0090*/  IMAD R0, R4, UR4, RZ ;  /* 0x0000000404007c24 */ /* 0x004fc6000f8e02ff */
[----:B------:R-:W-:-:S04]  /*00a0*/  SHF.R.S32.HI R9, RZ, 0x5, R2 ;  /* 0x00000005ff097819 */ /* 0x000fc80000011402 */
[----:B------:R-:W-:Y:S02]  /*00b0*/  SHF.R.S32.HI R8, RZ, 0x1f, R9 ;  /* 0x0000001fff087819 */ /* 0x000fe40000011409 */
[----:B-1----:R-:W-:-:S04]  /*00c0*/  ISETP.GE.U32.AND P0, PT, R9, R6, PT ;  /* 0x000000060900720c */ /* 0x002fc80003f06070 */
[----:B------:R-:W-:-:S13]  /*00d0*/  ISETP.GE.U32.AND.EX P0, PT, R8, R7, PT, P0 ;  /* 0x000000070800720c */ /* 0x000fda0003f06100 */
[----:B------:R-:W-:Y:S05]  /*00e0*/  @P0 EXIT ;  /* 0x000000000000094d */ /* 0x000fea0003800000 */
[----:B------:R-:W-:Y:S01]  /*00f0*/  LOP3.LUT R2, R2, 0xffffffe0, RZ, 0xc0, !PT ;  /* 0xffffffe002027812 */ /* 0x000fe200078ec0ff */
[----:B------:R-:W0:Y:S04]  /*0100*/  LDCU.64 UR4, c[0x0][0x380] ;  /* 0x00007000ff0477ac */ /* 0x000e280008000a00 */
[----:B------:R-:W-:Y:S01]  /*0110*/  IMAD.IADD R3, R3, 0x1, -R2 ;  /* 0x0000000103037824 */ /* 0x000fe200078e0a02 */
[----:B------:R-:W1:Y:S03]  /*0120*/  LDCU.64 UR6, c[0x0][0x358] ;  /* 0x00006b00ff0677ac */ /* 0x000e660008000a00 */
[C---:B------:R-:W-:Y:S01]  /*0130*/  VIADD R5, R3.reuse, 0x20 ;  /* 0x0000002003057836 */ /* 0x040fe20000000000 */
[----:B------:R-:W-:-:S02]  /*0140*/  ISETP.GE.U32.AND P0, PT, R3, R6, PT ;  /* 0x000000060300720c */ /* 0x000fc40003f06070 */
[----:B------:R-:W-:Y:S02]  /*0150*/  SHF.R.S32.HI R2, RZ, 0x1f, R3 ;  /* 0x0000001fff027819 */ /* 0x000fe40000011403 */
[----:B------:R-:W-:Y:S02]  /*0160*/  ISETP.GT.U32.AND P1, PT, R5, R6, PT ;  /* 0x000000060500720c */ /* 0x000fe40003f24070 */
[-C--:B------:R-:W-:Y:S02]  /*0170*/  ISETP.GE.U32.AND.EX P0, PT, R2, R7.reuse, PT, P0 ;  /* 0x000000070200720c */ /* 0x080fe40003f06100 */
[----:B------:R-:W-:Y:S01]  /*0180*/  ISETP.GT.U32.AND.EX P1, PT, RZ, R7, PT, P1 ;  /* 0x00000007ff00720c */ /* 0x000fe20003f24110 */
[----:B0-----:R-:W-:Y:S01]  /*0190*/  UIADD3 UR4, UP0, UPT, UR4, 0x100, URZ ;  /* 0x0000010004047890 */ /* 0x001fe2000ff1e0ff */
[----:B------:R-:W-:Y:S01]  /*01a0*/  MOV R2, R8 ;  /* 0x0000000800027202 */ /* 0x000fe20000000f00 */
[----:B------:R-:W-:Y:S01]  /*01b0*/  VIADD R8, R3, 0x60 ;  /* 0x0000006003087836 */ /* 0x000fe20000000000 */
[----:B------:R-:W-:Y:S01]  /*01c0*/  SEL R4, R5, R6, P1 ;  /* 0x0000000605047207 */ /* 0x000fe20000800000 */
[----:B------:R-:W-:Y:S01]  /*01d0*/  UIADD3.X UR5, UPT, UPT, URZ, UR5, URZ, UP0, !UPT ;  /* 0x00000005ff057290 */ /* 0x000fe200087fe4ff */
[----:B------:R-:W-:Y:S01]  /*01e0*/  SEL R10, R7, RZ, !P1 ;  /* 0x000000ff070a7207 */ /* 0x000fe20004800000 */
[----:B------:R-:W-:Y:S01]  /*01f0*/  IMAD.MOV.U32 R7, RZ, RZ, R9 ;  /* 0x000000ffff077224 */ /* 0x000fe200078e0009 */
[----:B------:R-:W-:-:S02]  /*0200*/  IADD3 R4, P1, P2, R4, 0x1f, -R5 ;  /* 0x0000001f04047810 */ /* 0x000fc40007a3e805 */
[----:B------:R-:W-:Y:S01]  /*0210*/  IADD3 R6, PT, PT, R3, 0x40, RZ ;  /* 0x0000004003067810 */ /* 0x000fe20007ffe0ff */
[----:B------:R-:W-:Y:S01]  /*0220*/  IMAD.U32 R13, RZ, RZ, UR5 ;  /* 0x00000005ff0d7e24 */ /* 0x000fe2000f8e00ff */
[----:B------:R-:W-:Y:S02]  /*0230*/  MOV R12, UR4 ;  /* 0x00000004000c7c02 */ /* 0x000fe40008000f00 */
[----:B------:R-:W-:Y:S02]  /*0240*/  IADD3.X R10, PT, PT, R10, -0x1, RZ, P1, P2 ;  /* 0xffffffff0a0a7810 */ /* 0x000fe40000fe44ff */
[----:B-1----:R-:W-:-:S07]  /*0250*/  LOP3.LUT R11, R4, 0x60, RZ, 0xc0, !PT ;  /* 0x00000060040b7812 */ /* 0x002fce00078ec0ff */
.L_x_17:
[----:B------:R-:W-:Y:S01]  /*0260*/  BSSY.RECONVERGENT B0, `(.L_x_7) ;  /* 0x0000098000007945 */ /* 0x000fe20003800200 */
[----:B------:R-:W-:-:S03]  /*0270*/  HFMA2 R22, -RZ, RZ, 0, 0 ;  /* 0x00000000ff167431 */ /* 0x000fc600000001ff */
[----:B0-----:R-:W-:Y:S05]  /*0280*/  @P0 BRA `(.L_x_8) ;  /* 0x0000000800540947 */ /* 0x001fea0003800000 */
[----:B------:R-:W-:Y:S01]  /*0290*/  ISETP.NE.U32.AND P2, PT, R11, 0x60, PT ;  /* 0x000000600b00780c */ /* 0x000fe20003f45070 */
[----:B------:R-:W-:Y:S01]  /*02a0*/  BSSY.RECONVERGENT B1, `(.L_x_9) ;  /* 0x0000019000017945 */ /* 0x000fe20003800200 */
[----:B------:R-:W-:Y:S01]  /*02b0*/  ISETP.GE.U32.AND P1, PT, R4, 0x60, PT ;  /* 0x000000600400780c */ /* 0x000fe20003f26070 */
[----:B------:R-:W-:Y:S01]  /*02c0*/  IMAD.MOV.U32 R22, RZ, RZ, RZ ;  /* 0x000000ffff167224 */ /* 0x000fe200078e00ff */
[----:B------:R-:W-:Y:S02]  /*02d0*/  ISETP.NE.AND.EX P2, PT, RZ, RZ, PT, P2 ;  /* 0x000000ffff00720c */ /* 0x000fe40003f45320 */
[----:B------:R-:W-:Y:S02]  /*02e0*/  ISETP.GE.U32.AND.EX P1, PT, R10, RZ, PT, P1 ;  /* 0x000000ff0a00720c */ /* 0x000fe40003f26110 */
[----:B------:R-:W-:-:S09]  /*02f0*/  MOV R16, R3 ;  /* 0x0000000300107202 */ /* 0x000fd20000000f00 */
[----:B------:R-:W-:Y:S05]  /*0300*/  @!P2 BRA `(.L_x_10) ;  /* 0x000000000048a947 */ /* 0x000fea0003800000 */
[----:B------:R-:W0:Y:S01]  /*0310*/  LDC.64 R14, c[0x0][0x380] ;  /* 0x0000e000ff0e7b82 */ /* 0x000e220000000a00 */
[----:B------:R-:W1:Y:S02]  /*0320*/  LDCU UR4, c[0x0][0x390] ;  /* 0x00007200ff0477ac */ /* 0x000e640008000800 */
[----:B-1----:R-:W-:-:S04]  /*0330*/  IMAD R17, R7, UR4, R3 ;  /* 0x0000000407117c24 */ /* 0x002fc8000f8e0203 */
[----:B0-----:R-:W-:-:S05]  /*0340*/  IMAD.WIDE R14, R17, 0x4, R14 ;  /* 0x00000004110e7825 */ /* 0x001fca00078e020e */
[----:B------:R-:W2:Y:S01]  /*0350*/  LDG.E R22, desc[UR6][R14.64] ;  /* 0x000000060e167981 */ /* 0x000ea2000c1e1900 */
[----:B------:R-:W-:Y:S01]  /*0360*/  ISETP.NE.U32.AND P2, PT, R11, RZ, PT ;  /* 0x000000ff0b00720c */ /* 0x000fe20003f45070 */
[----:B------:R-:W-:-:S03]  /*0370*/  IMAD.MOV.U32 R16, RZ, RZ, R5 ;  /* 0x000000ffff107224 */ /* 0x000fc600078e0005 */
[----:B------:R-:W-:Y:S01]  /*0380*/  ISETP.NE.AND.EX P2, PT, RZ, RZ, PT, P2 ;  /* 0x000000ffff00720c */ /* 0x000fe20003f45320 */
[----:B--2---:R-:W-:-:S12]  /*0390*/  FADD R22, RZ, R22 ;  /* 0x00000016ff167221 */ /* 0x004fd80000000000 */
[----:B------:R-:W-:Y:S05]  /*03a0*/  @!P2 BRA `(.L_x_10) ;  /* 0x000000000020a947 */ /* 0x000fea0003800000 */
[----:B------:R-:W-:Y:S01]  /*03b0*/  ISETP.NE.U32.AND P2, PT, R11, 0x20, PT ;  /* 0x000000200b00780c */ /* 0x000fe20003f45070 */
[----:B------:R-:W2:Y:S03]  /*03c0*/  LDG.E R17, desc[UR6][R14.64+0x80] ;  /* 0x000080060e117981 */ /* 0x000ea6000c1e1900 */
[----:B------:R-:W-:-:S13]  /*03d0*/  ISETP.NE.AND.EX P2, PT, RZ, RZ, PT, P2 ;  /* 0x000000ffff00720c */ /* 0x000fda0003f45320 */
[----:B------:R-:W3:Y:S01]  /*03e0*/  @P2 LDG.E R19, desc[UR6][R14.64+0x100] ;  /* 0x000100060e132981 */ /* 0x000ee2000c1e1900 */
[----:B------:R-:W-:Y:S01]  /*03f0*/  MOV R16, R6 ;  /* 0x0000000600107202 */ /* 0x000fe20000000f00 */
[----:B------:R-:W-:Y:S02]  /*0400*/  @P2 IMAD.MOV.U32 R16, RZ, RZ, R8 ;  /* 0x000000ffff102224 */ /* 0x000fe400078e0008 */
[----:B--2---:R-:W-:-:S04]  /*0410*/  FADD R22, R22, R17 ;  /* 0x0000001116167221 */ /* 0x004fc80000000000 */
[----:B---3--:R-:W-:-:S07]  /*0420*/  @P2 FADD R22, R22, R19 ;  /* 0x0000001316162221 */ /* 0x008fce0000000000 */
.L_x_10:
[----:B------:R-:W-:Y:S05]  /*0430*/  BSYNC.RECONVERGENT B1 ;  /* 0x0000000000017941 */ /* 0x000fea0003800200 */
.L_x_9:
[----:B------:R-:W-:Y:S05]  /*0440*/  @!P1 BRA `(.L_x_8) ;  /* 0x0000000400e49947 */ /* 0x000fea0003800000 */
[----:B------:R-:W0:Y:S01]  /*0450*/  LDC.64 R14, c[0x0][0x390] ;  /* 0x0000e400ff0e7b82 */ /* 0x000e220000000a00 */
[----:B------:R-:W-:-:S04]  /*0460*/  IADD3 R17, PT, PT, R16, 0x80, RZ ;  /* 0x0000008010117810 */ /* 0x000fc80007ffe0ff */
[----:B------:R-:W-:-:S05]  /*0470*/  IADD3 R21, P1, PT, R17, -0x80, RZ ;  /* 0xffffff8011157810 */ /* 0x000fca0007f3e0ff */
[----:B------:R-:W-:Y:S01]  /*0480*/  IMAD.X R20, RZ, RZ, -0x1, P1 ;  /* 0xffffffffff147424 */ /* 0x000fe200008e06ff */
[-C--:B0-----:R-:W-:Y:S01]  /*0490*/  ISETP.GE.U32.AND P1, PT, R21, R14.reuse, PT ;  /* 0x0000000e1500720c */ /* 0x081fe20003f26070 */
[----:B------:R-:W-:-:S03]  /*04a0*/  IMAD R23, R7, R14, R16 ;  /* 0x0000000e07177224 */ /* 0x000fc600078e0210 */
[----:B------:R-:W-:-:S13]  /*04b0*/  ISETP.GE.U32.AND.EX P1, PT, R20, R15, PT, P1 ;  /* 0x0000000f1400720c */ /* 0x000fda0003f26110 */
[----:B------:R-:W-:-:S05]  /*04c0*/  @P1 IMAD.WIDE R16, R23, 0x4, R12 ;  /* 0x0000000417101825 */ /* 0x000fca00078e020c */
[----:B------:R-:W2:Y:S04]  /*04d0*/  @P1 LDG.E R25, desc[UR6][R16.64+-0x100] ;  /* 0xffff000610191981 */ /* 0x000ea8000c1e1900 */
[----:B------:R-:W3:Y:S04]  /*04e0*/  @P1 LDG.E R19, desc[UR6][R16.64+-0x80] ;  /* 0xffff800610131981 */ /* 0x000ee8000c1e1900 */
[----:B------:R-:W4:Y:S04]  /*04f0*/  @P1 LDG.E R18, desc[UR6][R16.64] ;  /* 0x0000000610121981 */ /* 0x000f28000c1e1900 */
[----:B------:R-:W5:Y:S01]  /*0500*/  @P1 LDG.E R24, desc[UR6][R16.64+0x80] ;  /* 0x0000800610181981 */ /* 0x000f62000c1e1900 */
[----:B------:R-:W-:Y:S01]  /*0510*/  @P1 IADD3 R21, P2, PT, R21, 0x80, RZ ;  /* 0x0000008015151810 */ /* 0x000fe20007f5e0ff */
[----:B------:R-:W-:Y:S01]  /*0520*/  BSSY.RECONVERGENT B1, `(.L_x_11) ;  /* 0x000003f000017945 */ /* 0x000fe20003800200 */
[----:B------:R-:W-:-:S02]  /*0530*/  @P1 IADD3 R23, PT, PT, R23, 0x80, RZ ;  /* 0x0000008017171810 */ /* 0x000fc40007ffe0ff */
[C---:B------:R-:W-:Y:S02]  /*0540*/  IADD3 R26, P4, PT, -R21.reuse, R14, RZ ;  /* 0x0000000e151a7210 */ /* 0x040fe40007f9e1ff */
[----:B------:R-:W-:Y:S02]  /*0550*/  @P1 IADD3.X R20, PT, PT, RZ, R20, RZ, P2, !PT ;  /* 0x00000014ff141210 */ /* 0x000fe400017fe4ff */
[----:B------:R-:W-:Y:S02]  /*0560*/  ISETP.GE.U32.AND P3, PT, R21, R14, PT ;  /* 0x0000000e1500720c */ /* 0x000fe40003f66070 */
[----:B------:R-:W-:Y:S02]  /*0570*/  ISETP.LE.U32.AND P2, PT, R26, 0x180, PT ;  /* 0x000001801a00780c */ /* 0x000fe40003f43070 */
[----:B------:R-:W-:Y:S01]  /*0580*/  ISETP.GE.U32.AND.EX P3, PT, R20, R15, PT, P3 ;  /* 0x0000000f1400720c */ /* 0x000fe20003f66130 */
[----:B--2---:R-:W-:Y:S01]  /*0590*/  @P1 FADD R26, R22, R25 ;  /* 0x00000019161a1221 */ /* 0x004fe20000000000 */
[----:B------:R-:W-:-:S03]  /*05a0*/  IMAD.X R25, R15, 0x1, ~R20, P4 ;  /* 0x000000010f197824 */ /* 0x000fc600020e0e14 */
[----:B---3--:R-:W-:Y:S02]  /*05b0*/  @P1 FADD R19, R26, R19 ;  /* 0x000000131a131221 */ /* 0x008fe40000000000 */
[----:B------:R-:W-:Y:S02]  /*05c0*/  ISETP.LE.U32.OR.EX P3, PT, R25, RZ, P3, P2 ;  /* 0x000000ff1900720c */ /* 0x000fe40001f63520 */
[----:B----4-:R-:W-:Y:S01]  /*05d0*/  @P1 FADD R19, R19, R18 ;  /* 0x0000001213131221 */ /* 0x010fe20000000000 */
[----:B------:R-:W-:-:S03]  /*05e0*/  PLOP3.LUT P2, PT, P1, PT, PT, 0x8, 0x80 ;  /* 0x000000000080781c */ /* 0x000fc60000f4e170 */
[----:B-----5:R-:W-:-:S07]  /*05f0*/  @P1 FADD R22, R19, R24 ;  /* 0x0000001813161221 */ /* 0x020fce0000000000 */
[----:B------:R-:W-:Y:S05]  /*0600*/  @P3 BRA `(.L_x_12) ;  /* 0x0000000000c03947 */ /* 0x000fea0003800000 */
[----:B------:R-:W-:Y:S02]  /*0610*/  IADD3 R24, P1, PT, R14, -0x180, RZ ;  /* 0xfffffe800e187810 */ /* 0x000fe40007f3e0ff */
[----:B------:R-:W-:Y:S02]  /*0620*/  PLOP3.LUT P2, PT, PT, PT, PT, 0x8, 0x80 ;  /* 0x000000000080781c */ /* 0x000fe40003f4e170 */
[----:B------:R-:W-:-:S11]  /*0630*/  IADD3.X R25, PT, PT, R15, -0x1, RZ, P1, !PT ;  /* 0xffffffff0f197810 */ /* 0x000fd60000ffe4ff */
.L_x_13:
[----:B------:R-:W-:-:S05]  /*0640*/  IMAD.WIDE R18, R23, 0x4, R12 ;  /* 0x0000000417127825 */ /* 0x000fca00078e020c */
[----:B------:R-:W2:Y:S04]  /*0650*/  LDG.E R17, desc[UR6][R18.64+-0x100] ;  /* 0xffff000612117981 */ /* 0x000ea8000c1e1900 */
[----:B------:R-:W3:Y:S04]  /*0660*/  LDG.E R27, desc[UR6][R18.64+-0x80] ;  /* 0xffff8006121b7981 */ /* 0x000ee8000c1e1900 */
[----:B------:R-:W4:Y:S04]  /*0670*/  LDG.E R26, desc[UR6][R18.64] ;  /* 0x00000006121a7981 */ /* 0x000f28000c1e1900 */
[----:B------:R-:W5:Y:S01]  /*0680*/  LDG.E R28, desc[UR6][R18.64+0x80] ;  /* 0x00008006121c7981 */ /* 0x000f62000c1e1900 */
[----:B------:R-:W-:-:S02]  /*0690*/  VIADD R29, R23, 0x80 ;  /* 0x00000080171d7836 */ /* 0x000fc40000000000 */
[----:B--2---:R-:W-:Y:S02]  /*06a0*/  FADD R22, R17, R22 ;  /* 0x0000001611167221 */ /* 0x004fe40000000000 */
[----:B------:R-:W-:-:S04]  /*06b0*/  IMAD.WIDE R16, R29, 0x4, R12 ;  /* 0x000000041d107825 */ /* 0x000fc800078e020c */
[----:B---3--:R-:W-:Y:S02]  /*06c0*/  FADD R27, R22, R27 ;  /* 0x0000001b161b7221 */ /* 0x008fe40000000000 */
[----:B------:R-:W2:Y:S02]  /*06d0*/  LDG.E R22, desc[UR6][R16.64+-0x100] ;  /* 0xffff000610167981 */ /* 0x000ea4000c1e1900 */
[----:B----4-:R-:W-:Y:S02]  /*06e0*/  FADD R27, R27, R26 ;  /* 0x0000001a1b1b7221 */ /* 0x010fe40000000000 */
[----:B------:R-:W3:Y:S02]  /*06f0*/  LDG.E R26, desc[UR6][R16.64+-0x80] ;  /* 0xffff8006101a7981 */ /* 0x000ee4000c1e1900 */
[----:B-----5:R-:W-:Y:S02]  /*0700*/  FADD R29, R27, R28 ;  /* 0x0000001c1b1d7221 */ /* 0x020fe40000000000 */
[----:B------:R-:W4:Y:S04]  /*0710*/  LDG.E R27, desc[UR6][R16.64] ;  /* 0x00000006101b7981 */ /* 0x000f28000c1e1900 */
[----:B------:R-:W5:Y:S01]  /*0720*/  LDG.E R28, desc[UR6][R16.64+0x80] ;  /* 0x00008006101c7981 */ /* 0x000f62000c1e1900 */
[----:B------:R-:W-:-:S05]  /*0730*/  IADD3 R19, PT, PT, R23, 0x100, RZ ;  /* 0x0000010017137810 */ /* 0x000fca0007ffe0ff */
[----:B------:R-:W-:-:S04]  /*0740*/  IMAD.WIDE R18, R19, 0x4, R12 ;  /* 0x0000000413127825 */ /* 0x000fc800078e020c */
[----:B--2---:R-:W-:Y:S02]  /*0750*/  FADD R29, R29, R22 ;  /* 0x000000161d1d7221 */ /* 0x004fe40000000000 */
[----:B------:R-:W2:Y:S02]  /*0760*/  LDG.E R22, desc[UR6][R18.64+-0x100] ;  /* 0xffff000612167981 */ /* 0x000ea4000c1e1900 */
[----:B---3--:R-:W-:-:S04]  /*0770*/  FADD R26, R29, R26 ;  /* 0x0000001a1d1a7221 */ /* 0x008fc80000000000 */
[----:B----4-:R-:W-:Y:S02]  /*0780*/  FADD R29, R26, R27 ;  /* 0x0000001b1a1d7221 */ /* 0x010fe40000000000 */
[----:B------:R-:W3:Y:S04]  /*0790*/  LDG.E R27, desc[UR6][R18.64+-0x80] ;  /* 0xffff8006121b7981 */ /* 0x000ee8000c1e1900 */
[----:B------:R-:W4:Y:S01]  /*07a0*/  LDG.E R26, desc[UR6][R18.64] ;  /* 0x00000006121a7981 */ /* 0x000f22000c1e1900 */
[----:B-----5:R-:W-:-:S03]  /*07b0*/  FADD R29, R29, R28 ;  /* 0x0000001c1d1d7221 */ /* 0x020fc60000000000 */
[----:B------:R-:W5:Y:S01]  /*07c0*/  LDG.E R28, desc[UR6][R18.64+0x80] ;  /* 0x00008006121c7981 */ /* 0x000f62000c1e1900 */
[----:B------:R-:W-:-:S04]  /*07d0*/  VIADD R17, R23, 0x180 ;  /* 0x0000018017117836 */ /* 0x000fc80000000000 */
[----:B------:R-:W-:-:S04]  /*07e0*/  IMAD.WIDE R16, R17, 0x4, R12 ;  /* 0x0000000411107825 */ /* 0x000fc800078e020c */
[----:B--2---:R-:W-:Y:S02]  /*07f0*/  FADD R22, R29, R22 ;  /* 0x000000161d167221 */ /* 0x004fe40000000000 */
[----:B------:R-:W2:Y:S02]  /*0800*/  LDG.E R29, desc[UR6][R16.64+-0x80] ;  /* 0xffff8006101d7981 */ /* 0x000ea4000c1e1900 */
[----:B---3--:R-:W-:Y:S02]  /*0810*/  FADD R27, R22, R27 ;  /* 0x0000001b161b7221 */ /* 0x008fe40000000000 */
[----:B------:R-:W3:Y:S02]  /*0820*/  LDG.E R22, desc[UR6][R16.64+-0x100] ;  /* 0xffff000610167981 */ /* 0x000ee4000c1e1900 */
[----:B----4-:R-:W-:Y:S02]  /*0830*/  FADD R27, R27, R26 ;  /* 0x0000001a1b1b7221 */ /* 0x010fe40000000000 */
[----:B------:R-:W4:Y:S02]  /*0840*/  LDG.E R26, desc[UR6][R16.64] ;  /* 0x00000006101a7981 */ /* 0x000f24000c1e1900 */
[----:B-----5:R-:W-:-:S02]  /*0850*/  FADD R27, R27, R28 ;  /* 0x0000001c1b1b7221 */ /* 0x020fc40000000000 */
[----:B------:R-:W5:Y:S01]  /*0860*/  LDG.E R28, desc[UR6][R16.64+0x80] ;  /* 0x00008006101c7981 */ /* 0x000f62000c1e1900 */
[----:B------:R-:W-:-:S04]  /*0870*/  IADD3 R21, P1, PT, R21, 0x200, RZ ;  /* 0x0000020015157810 */ /* 0x000fc80007f3e0ff */
[----:B------:R-:W-:Y:S02]  /*0880*/  IADD3.X R20, PT, PT, RZ, R20, RZ, P1, !PT ;  /* 0x00000014ff147210 */ /* 0x000fe40000ffe4ff */
[----:B------:R-:W-:-:S04]  /*0890*/  ISETP.GE.U32.AND P1, PT, R21, R24, PT ;  /* 0x000000181500720c */ /* 0x000fc80003f26070 */
[----:B------:R-:W-:Y:S01]  /*08a0*/  ISETP.GE.U32.AND.EX P1, PT, R20, R25, PT, P1 ;  /* 0x000000191400720c */ /* 0x000fe20003f26110 */
[----:B------:R-:W-:Y:S02]  /*08b0*/  VIADD R23, R23, 0x200 ;  /* 0x0000020017177836 */ /* 0x000fe40000000000 */
[----:B---3--:R-:W-:-:S04]  /*08c0*/  FADD R22, R27, R22 ;  /* 0x000000161b167221 */ /* 0x008fc80000000000 */
[----:B--2---:R-:W-:-:S04]  /*08d0*/  FADD R22, R22, R29 ;  /* 0x0000001d16167221 */ /* 0x004fc80000000000 */
[----:B----4-:R-:W-:-:S04]  /*08e0*/  FADD R22, R22, R26 ;  /* 0x0000001a16167221 */ /* 0x010fc80000000000 */
[----:B-----5:R-:W-:Y:S01]  /*08f0*/  FADD R22, R22, R28 ;  /* 0x0000001c16167221 */ /* 0x020fe20000000000 */
[----:B------:R-:W-:Y:S06]  /*0900*/  @!P1 BRA `(.L_x_13) ;  /* 0xfffffffc004c9947 */ /* 0x000fec000383ffff */
.L_x_12:
[----:B------:R-:W-:Y:S05]  /*0910*/  BSYNC.RECONVERGENT B1 ;  /* 0x0000000000017941 */ /* 0x000fea0003800200 */
.L_x_11:
[CC--:B------:R-:W-:Y:S01]  /*0920*/  IADD3 R16, P4, PT, -R21.reuse, R14.reuse, RZ ;  /* 0x0000000e15107210 */ /* 0x0c0fe20007f9e1ff */
[----:B------:R-:W-:Y:S01]  /*0930*/  BSSY.RECONVERGENT B1, `(.L_x_14) ;  /* 0x000001e000017945 */ /* 0x000fe20003800200 */
[----:B------:R-:W-:Y:S02]  /*0940*/  ISETP.GE.U32.AND P3, PT, R21, R14, PT ;  /* 0x0000000e1500720c */ /* 0x000fe40003f66070 */
[----:B------:R-:W-:Y:S02]  /*0950*/  ISETP.LE.U32.AND P1, PT, R16, 0x80, PT ;  /* 0x000000801000780c */ /* 0x000fe40003f23070 */
[CC--:B------:R-:W-:Y:S02]  /*0960*/  ISETP.GE.U32.AND.EX P3, PT, R20.reuse, R15.reuse, PT, P3 ;  /* 0x0000000f1400720c */ /* 0x0c0fe40003f66130 */
[----:B------:R-:W-:-:S04]  /*0970*/  IADD3.X R16, PT, PT, ~R20, R15, RZ, P4, !PT ;  /* 0x0000000f14107210 */ /* 0x000fc800027fe5ff */
[----:B------:R-:W-:-:S13]  /*0980*/  ISETP.LE.U32.OR.EX P1, PT, R16, RZ, P3, P1 ;  /* 0x000000ff1000720c */ /* 0x000fda0001f23510 */
[----:B------:R-:W-:Y:S05]  /*0990*/  @P1 BRA `(.L_x_15) ;  /* 0x00000000005c1947 */ /* 0x000fea0003800000 */
[----:B------:R-:W-:-:S05]  /*09a0*/  IMAD.WIDE R16, R23, 0x4, R12 ;  /* 0x0000000417107825 */ /* 0x000fca00078e020c */
[----:B------:R-:W2:Y:S04]  /*09b0*/  LDG.E R27, desc[UR6][R16.64+-0x100] ;  /* 0xffff0006101b7981 */ /* 0x000ea8000c1e1900 */
[----:B------:R-:W3:Y:S01]  /*09c0*/  LDG.E R26, desc[UR6][R16.64+-0x80] ;  /* 0xffff8006101a7981 */ /* 0x000ee2000c1e1900 */
[----:B------:R-:W-:-:S03]  /*09d0*/  VIADD R19, R23, 0x80 ;  /* 0x0000008017137836 */ /* 0x000fc60000000000 */
[----:B------:R-:W4:Y:S01]  /*09e0*/  LDG.E R24, desc[UR6][R16.64] ;  /* 0x0000000610187981 */ /* 0x000f22000c1e1900 */
[----:B------:R-:W-:-:S03]  /*09f0*/  IMAD.WIDE R18, R19, 0x4, R12 ;  /* 0x0000000413127825 */ /* 0x000fc600078e020c */
[----:B------:R-:W5:Y:S04]  /*0a00*/  LDG.E R25, desc[UR6][R16.64+0x80] ;  /* 0x0000800610197981 */ /* 0x000f68000c1e1900 */
[----:B------:R-:W5:Y:S01]  /*0a10*/  LDG.E R28, desc[UR6][R18.64+0x80] ;  /* 0x00008006121c7981 */ /* 0x000f62000c1e1900 */
[----:B--2---:R-:W-:-:S03]  /*0a20*/  FADD R27, R22, R27 ;  /* 0x0000001b161b7221 */ /* 0x004fc60000000000 */
[----:B------:R-:W2:Y:S01]  /*0a30*/  LDG.E R22, desc[UR6][R18.64+-0x100] ;  /* 0xffff000612167981 */ /* 0x000ea2000c1e1900 */
[----:B---3--:R-:W-:-:S03]  /*0a40*/  FADD R29, R27, R26 ;  /* 0x0000001a1b1d7221 */ /* 0x008fc60000000000 */
[----:B------:R-:W3:Y:S04]  /*0a50*/  LDG.E R27, desc[UR6][R18.64+-0x80] ;  /* 0xffff8006121b7981 */ /* 0x000ee8000c1e1900 */
[----:B------:R-:W3:Y:S01]  /*0a60*/  LDG.E R26, desc[UR6][R18.64] ;  /* 0x00000006121a7981 */ /* 0x000ee2000c1e1900 */
[----:B----4-:R-:W-:-:S04]  /*0a70*/  FADD R24, R29, R24 ;  /* 0x000000181d187221 */ /* 0x010fc80000000000 */
[----:B-----5:R-:W-:Y:S01]  /*0a80*/  FADD R25, R24, R25 ;  /* 0x0000001918197221 */ /* 0x020fe20000000000 */
[----:B------:R-:W-:Y:S01]  /*0a90*/  IADD3 R21, P1, PT, R21, 0x100, RZ ;  /* 0x0000010015157810 */ /* 0x000fe20007f3e0ff */
[----:B------:R-:W-:Y:S01]  /*0aa0*/  VIADD R23, R23, 0x100 ;  /* 0x0000010017177836 */ /* 0x000fe20000000000 */
[----:B------:R-:W-:Y:S02]  /*0ab0*/  PLOP3.LUT P2, PT, PT, PT, PT, 0x8, 0x80 ;  /* 0x000000000080781c */ /* 0x000fe40003f4e170 */
[----:B------:R-:W-:Y:S01]  /*0ac0*/  IADD3.X R20, PT, PT, RZ, R20, RZ, P1, !PT ;  /* 0x00000014ff147210 */ /* 0x000fe20000ffe4ff */
[----:B--2---:R-:W-:-:S04]  /*0ad0*/  FADD R22, R25, R22 ;  /* 0x0000001619167221 */ /* 0x004fc80000000000 */
[----:B---3--:R-:W-:-:S04]  /*0ae0*/  FADD R27, R22, R27 ;  /* 0x0000001b161b7221 */ /* 0x008fc80000000000 */
[----:B------:R-:W-:-:S04]  /*0af0*/  FADD R27, R27, R26 ;  /* 0x0000001a1b1b7221 */ /* 0x000fc80000000000 */
[----:B------:R-:W-:-:S07]  /*0b00*/  FADD R22, R27, R28 ;  /* 0x0000001c1b167221 */ /* 0x000fce0000000000 */
.L_x_15:
[----:B------:R-:W-:Y:S05]  /*0b10*/  BSYNC.RECONVERGENT B1 ;  /* 0x0000000000017941 */ /* 0x000fea0003800200 */
.L_x_14:
[----:B------:R-:W-:-:S04]  /*0b20*/  ISETP.LT.U32.AND P1, PT, R21, R14, PT ;  /* 0x0000000e1500720c */ /* 0x000fc80003f21070 */
[----:B------:R-:W-:-:S13]  /*0b30*/  ISETP.LT.U32.OR.EX P2, PT, R20, R15, P2, P1 ;  /* 0x0000000f1400720c */ /* 0x000fda0001741510 */
[----:B------:R-:W-:Y:S05]  /*0b40*/  @!P2 BRA `(.L_x_8) ;  /* 0x000000000024a947 */ /* 0x000fea0003800000 */
[----:B------:R-:W-:-:S05]  /*0b50*/  IMAD.WIDE R14, R23, 0x4, R12 ;  /* 0x00000004170e7825 */ /* 0x000fca00078e020c */
[----:B------:R-:W2:Y:S04]  /*0b60*/  LDG.E R17, desc[UR6][R14.64+-0x100] ;  /* 0xffff00060e117981 */ /* 0x000ea8000c1e1900 */
[----:B------:R-:W3:Y:S04]  /*0b70*/  LDG.E R16, desc[UR6][R14.64+-0x80] ;  /* 0xffff80060e107981 */ /* 0x000ee8000c1e1900 */
[----:B------:R-:W4:Y:S04]  /*0b80*/  LDG.E R19, desc[UR6][R14.64] ;  /* 0x000000060e137981 */ /* 0x000f28000c1e1900 */
[----:B------:R-:W5:Y:S01]  /*0b90*/  LDG.E R21, desc[UR6][R14.64+0x80] ;  /* 0x000080060e157981 */ /* 0x000f62000c1e1900 */
[----:B--2---:R-:W-:-:S04]  /*0ba0*/  FADD R17, R22, R17 ;  /* 0x0000001116117221 */ /* 0x004fc80000000000 */
[----:B---3--:R-:W-:-:S04]  /*0bb0*/  FADD R16, R17, R16 ;  /* 0x0000001011107221 */ /* 0x008fc80000000000 */
[----:B----4-:R-:W-:-:S04]  /*0bc0*/  FADD R16, R16, R19 ;  /* 0x0000001310107221 */ /* 0x010fc80000000000 */
[----:B-----5:R-:W-:-:S07]  /*0bd0*/  FADD R22, R16, R21 ;  /* 0x0000001510167221 */ /* 0x020fce0000000000 */
.L_x_8:
[----:B------:R-:W-:Y:S05]  /*0be0*/  BSYNC.RECONVERGENT B0 ;  /* 0x0000000000007941 */ /* 0x000fea0003800200 */
.L_x_7:
[----:B------:R-:W-:Y:S01]  /*0bf0*/  UMOV UR4, 0xffffffff ;  /* 0xffffffff00047882 */ /* 0x000fe20000000000 */
[----:B------:R-:W-:Y:S02]  /*0c00*/  ISETP.NE.AND P1, PT, R3, RZ, PT ;  /* 0x000000ff0300720c */ /* 0x000fe40003f25270 */
[----:B------:R-:W-:Y:S11]  /*0c10*/  BRA.DIV UR4, `(.L_x_16) ;  /* 0x0000000204587947 */ /* 0x000ff6000b800000 */
[----:B------:R-:W0:Y:S02]  /*0c20*/  SHFL.DOWN PT, R15, R22, 0x10, 0x1f ;  /* 0x0a001f00160f7f89 */ /* 0x000e2400000e0000 */
[----:B0-----:R-:W-:-:S05]  /*0c30*/  FADD R15, R15, R22 ;  /* 0x000000160f0f7221 */ /* 0x001fca0000000000 */
[----:B------:R-:W0:Y:S02]  /*0c40*/  SHFL.DOWN PT, R14, R15, 0x8, 0x1f ;  /* 0x09001f000f0e7f89 */ /* 0x000e2400000e0000 */
[----:B0-----:R-:W-:-:S05]  /*0c50*/  FADD R14, R15, R14 ;  /* 0x0000000e0f0e7221 */ /* 0x001fca0000000000 */
[----:B------:R-:W0:Y:S02]  /*0c60*/  SHFL.DOWN PT, R17, R14, 0x4, 0x1f ;  /* 0x08801f000e117f89 */ /* 0x000e2400000e0000 */
[----:B0-----:R-:W-:-:S05]  /*0c70*/  FADD R17, R14, R17 ;  /* 0x000000110e117221 */ /* 0x001fca0000000000 */
[----:B------:R-:W0:Y:S02]  /*0c80*/  SHFL.DOWN PT, R16, R17, 0x2, 0x1f ;  /* 0x08401f0011107f89 */ /* 0x000e2400000e0000 */
[----:B0-----:R-:W-:-:S05]  /*0c90*/  FADD R16, R17, R16 ;  /* 0x0000001011107221 */ /* 0x001fca0000000000 */
[----:B------:R0:W1:Y:S02]  /*0ca0*/  SHFL.DOWN PT, R19, R16, 0x1, 0x1f ;  /* 0x08201f0010137f89 */ /* 0x00006400000e0000 */
.L_x_24:
[----:B------:R-:W2:Y:S01]  /*0cb0*/  @!P1 LDC.64 R14, c[0x0][0x388] ;  /* 0x0000e200ff0e9b82 */ /* 0x000ea20000000a00 */
[----:B------:R-:W3:Y:S01]  /*0cc0*/  LDCU.64 UR4, c[0x0][0x390] ;  /* 0x00007200ff0477ac */ /* 0x000ee20008000a00 */
[----:B-1----:R-:W-:Y:S01]  /*0cd0*/  FADD R19, R16, R19 ;  /* 0x0000001310137221 */ /* 0x002fe20000000000 */
[----:B--2---:R-:W-:-:S04]  /*0ce0*/  @!P1 LEA R14, P2, R9, R14, 0x2 ;  /* 0x0000000e090e9211 */ /* 0x004fc800078410ff */
[----:B------:R-:W-:Y:S02]  /*0cf0*/  @!P1 LEA.HI.X R15, R9, R15, R2, 0x2, P2 ;  /* 0x0000000f090f9211 */ /* 0x000fe400010f1402 */
[----:B------:R-:W-:-:S03]  /*0d00*/  LEA.HI R9, R0, R7, RZ, 0x1b ;  /* 0x0000000700097211 */ /* 0x000fc600078fd8ff */
[----:B------:R1:W-:Y:S01]  /*0d10*/  @!P1 STG.E desc[UR6][R14.64], R19 ;  /* 0x000000130e009986 */ /* 0x0003e2000c101906 */
[----:B---3--:R-:W-:Y:S02]  /*0d20*/  ISETP.GE.U32.AND P1, PT, R9, UR4, PT ;  /* 0x0000000409007c0c */ /* 0x008fe4000bf26070 */
[----:B------:R-:W-:Y:S02]  /*0d30*/  SHF.R.S32.HI R2, RZ, 0x1f, R9 ;  /* 0x0000001fff027819 */ /* 0x000fe40000011409 */
[----:B------:R-:W-:Y:S02]  /*0d40*/  MOV R7, R9 ;  /* 0x0000000900077202 */ /* 0x000fe40000000f00 */
[----:B------:R-:W-:-:S13]  /*0d50*/  ISETP.GE.U32.AND.EX P1, PT, R2, UR5, PT, P1 ;  /* 0x0000000502007c0c */ /* 0x000fda000bf26110 */
[----:B-1----:R-:W-:Y:S05]  /*0d60*/  @!P1 BRA `(.L_x_17) ;  /* 0xfffffff4003c9947 */ /* 0x002fea000383ffff */
[----:B------:R-:W-:Y:S05]  /*0d70*/  EXIT ;  /* 0x000000000000794d */ /* 0x000fea0003800000 */
.L_x_16:
[----:B------:R-:W-:Y:S01]  /*0d80*/  HFMA2 R20, -RZ, RZ, 0, 9.5367431640625e-07 ;  /* 0x00000010ff147431 */ /* 0x000fe200000001ff */
[----:B------:R-:W-:Y:S01]  /*0d90*/  BSSY B0, `(.L_x_18) ;  /* 0x0000007000007945 */ /* 0x000fe20003800000 */
[----:B------:R-:W-:Y:S01]  /*0da0*/  IMAD.MOV.U32 R15, RZ, RZ, R22 ;  /* 0x000000ffff0f7224 */ /* 0x000fe200078e0016 */
[----:B------:R-:W-:Y:S01]  /*0db0*/  MOV R18, 0xffffffff ;  /* 0xffffffff00127802 */ /* 0x000fe20000000f00 */
[----:B------:R-:W-:-:S07]  /*0dc0*/  IMAD.MOV.U32 R21, RZ, RZ, 0x1f ;  /* 0x0000001fff157424 */ /* 0x000fce00078e00ff */
[----:B------:R-:W-:Y:S05]  /*0dd0*/  WARPSYNC.COLLECTIVE R18, `(.L_x_19) ;  /* 0x0000000012087348 */ /* 0x000fea0003c00000 */
[----:B------:R0:W1:Y:S02]  /*0de0*/  SHFL.DOWN P2, R19, R15, R20, R21 ;  /* 0x080000140f137389 */ /* 0x0000640000040015 */
[----:B01----:R-:W-:Y:S05]  /*0df0*/  ENDCOLLECTIVE ;  /* 0x000000000000791b */ /* 0x003fea0003800000 */
.L_x_19:
[----:B------:R-:W-:Y:S05]  /*0e00*/  BSYNC B0 ;  /* 0x0000000000007941 */ /* 0x000fea0003800000 */
.L_x_18:
[----:B------:R-:W-:Y:S02]  /*0e10*/  IMAD.MOV.U32 R15, RZ, RZ, R19 ;  /* 0x000000ffff0f7224 */ /* 0x000fe400078e0013 */
[----:B------:R-:W-:Y:S02]  /*0e20*/  HFMA2 R20, -RZ, RZ, 0, 4.76837158203125e-07 ;  /* 0x00000008ff147431 */ /* 0x000fe400000001ff */
[----:B------:R-:W-:Y:S01]  /*0e30*/  IMAD.MOV.U32 R21, RZ, RZ, 0x1f ;  /* 0x0000001fff157424 */ /* 0x000fe200078e00ff */
[----:B------:R-:W-:Y:S01]  /*0e40*/  MOV R18, 0xffffffff ;  /* 0xffffffff00127802 */ /* 0x000fe20000000f00 */
[----:B------:R-:W-:-:S07]  /*0e50*/  FADD R15, R15, R22 ;  /* 0x000000160f0f7221 */ /* 0x000fce0000000000 */
[----:B------:R-:W-:Y:S05]  /*0e60*/  WARPSYNC.COLLECTIVE R18, `(.L_x_20) ;  /* 0x0000000012087348 */ /* 0x000fea0003c00000 */
[----:B------:R0:W1:Y:S02]  /*0e70*/  SHFL.DOWN P2, R19, R15, R20, R21 ;  /* 0x080000140f137389 */ /* 0x0000640000040015 */
[----:B01----:R-:W-:Y:S05]  /*0e80*/  ENDCOLLECTIVE ;  /* 0x000000000000791b */ /* 0x003fea0003800000 */
.L_x_20:
[----:B------:R-:W-:Y:S02]  /*0e90*/  IMAD.MOV.U32 R20, RZ, RZ, 0x4 ;  /* 0x00000004ff147424 */ /* 0x000fe400078e00ff */
[----:B------:R-:W-:-:S04]  /*0ea0*/  IMAD.MOV.U32 R14, RZ, RZ, R19 ;  /* 0x000000ffff0e7224 */ /* 0x000fc800078e0013 */
[----:B------:R-:W-:-:S05]  /*0eb0*/  FADD R14, R15, R14 ;  /* 0x0000000e0f0e7221 */ /* 0x000fca0000000000 */
[----:B------:R-:W-:-:S07]  /*0ec0*/  MOV R15, R14 ;  /* 0x0000000e000f7202 */ /* 0x000fce0000000f00 */
[----:B------:R-:W-:Y:S05]  /*0ed0*/  WARPSYNC.COLLECTIVE R18, `(.L_x_21) ;  /* 0x0000000012087348 */ /* 0x000fea0003c00000 */
[----:B------:R0:W1:Y:S02]  /*0ee0*/  SHFL.DOWN P2, R19, R15, R20, R21 ;  /* 0x080000140f137389 */ /* 0x0000640000040015 */
[----:B01----:R-:W-:Y:S05]  /*0ef0*/  ENDCOLLECTIVE ;  /* 0x000000000000791b */ /* 0x003fea0003800000 */
.L_x_21:
[----:B------:R-:W-:Y:S01]  /*0f00*/  HFMA2 R20, -RZ, RZ, 0, 1.1920928955078125e-07 ;  /* 0x00000002ff147431 */ /* 0x000fe200000001ff */
[----:B------:R-:W-:-:S05]  /*0f10*/  MOV R17, R19 ;  /* 0x0000001300117202 */ /* 0x000fca0000000f00 */
[----:B------:R-:W-:-:S04]  /*0f20*/  FADD R17, R14, R17 ;  /* 0x000000110e117221 */ /* 0x000fc80000000000 */
[----:B------:R-:W-:-:S07]  /*0f30*/  IMAD.MOV.U32 R15, RZ, RZ, R17 ;  /* 0x000000ffff0f7224 */ /* 0x000fce00078e0011 */
[----:B------:R-:W-:Y:S05]  /*0f40*/  WARPSYNC.COLLECTIVE R18, `(.L_x_22) ;  /* 0x0000000012087348 */ /* 0x000fea0003c00000 */
[----:B------:R0:W1:Y:S02]  /*0f50*/  SHFL.DOWN P2, R19, R15, R20, R21 ;  /* 0x080000140f137389 */ /* 0x0000640000040015 */
[----:B01----:R-:W-:Y:S05]  /*0f60*/  ENDCOLLECTIVE ;  /* 0x000000000000791b */ /* 0x003fea0003800000 */
.L_x_22:
[----:B------:R-:W-:Y:S02]  /*0f70*/  HFMA2 R20, -RZ, RZ, 0, 5.9604644775390625e-08 ;  /* 0x00000001ff147431 */ /* 0x000fe400000001ff */
[----:B------:R-:W-:-:S04]  /*0f80*/  IMAD.MOV.U32 R16, RZ, RZ, R19 ;  /* 0x000000ffff107224 */ /* 0x000fc800078e0013 */
[----:B------:R-:W-:-:S05]  /*0f90*/  FADD R16, R17, R16 ;  /* 0x0000001011107221 */ /* 0x000fca0000000000 */
[----:B------:R-:W-:-:S07]  /*0fa0*/  MOV R15, R16 ;  /* 0x00000010000f7202 */ /* 0x000fce0000000f00 */
[----:B------:R-:W-:Y:S05]  /*0fb0*/  WARPSYNC.COLLECTIVE R18, `(.L_x_23) ;  /* 0x0000000012087348 */ /* 0x000fea0003c00000 */
[----:B------:R0:W1:Y:S02]  /*0fc0*/  SHFL.DOWN P2, R19, R15, R20, R21 ;  /* 0x080000140f137389 */ /* 0x0000640000040015 */
[----:B01----:R-:W-:Y:S05]  /*0fd0*/  ENDCOLLECTIVE ;  /* 0x000000000000791b */ /* 0x003fea0003800000 */
.L_x_23:
[----:B------:R-:W-:Y:S05]  /*0fe0*/  BRA `(.L_x_24) ;  /* 0xfffffffc00307947 */ /* 0x000fea000383ffff */
.L_x_25:
        /* <DEDUP_REMOVED lines=9> */
.L_x_27:


//--------------------- .nv.shared.reserved.0     --------------------------
	.section	.nv.shared.reserved.0,"aw",@nobits
	.weak		__nv_reservedSMEM_offset_0_alias
	.size		__nv_reservedSMEM_offset_0_alias, 0, 64
	.other		__nv_reservedSMEM_offset_0_alias,@"STO_CUDA_RESERVED_SHARED STV_DEFAULT"
__nv_reservedSMEM_offset_0_alias:
	.zero		0
	.zero		64


//--------------------- .nv.constant0._Z11column_sumsPKfPfm --------------------------
	.section	.nv.constant0._Z11column_sumsPKfPfm,"a",@progbits
	.sectionflags	@""
	.align	4
.nv.constant0._Z11column_sumsPKfPfm:
	.zero		920


//--------------------- .nv.constant0._Z8row_sumsPKfPfm --------------------------
	.section	.nv.constant0._Z8row_sumsPKfPfm,"a",@progbits
	.sectionflags	@""
	.align	4
.nv.constant0._Z8row_sumsPKfPfm:
	.zero		920


//--------------------- SYMBOLS --------------------------

	.type		.nv.reservedSmem.offset0,@object
	.size		.nv.reservedSmem.offset0,0x4
